	.target	sm_100a

	.elftype	@"ET_EXEC"


//--------------------- .note.nv.tkinfo           --------------------------
	.section	.note.nv.tkinfo,"",@"SHT_NOTE"
	.sectionflags	@"SHF_NOTE_NV_TKINFO"
	.tkinfo
        /*0018*/ 	.word	0x00000002
        /*0030*/ 	.string	""
        /*0030*/ 	.string	"ptxas"
        /*0030*/ 	.string	"Cuda compilation tools, release 13.0, V13.0.88"
        /*0030*/ 	.string	"Build cuda_13.0.r13.0/compiler.36424714_0"
        /*0030*/ 	.string	"-arch sm_100a -m 64 "



//--------------------- .note.nv.cuinfo           --------------------------
	.section	.note.nv.cuinfo,"",@"SHT_NOTE"
	.sectionflags	@"SHF_NOTE_NV_CUINFO"
        /*0018*/ 	.short	0x0002
        /*001a*/ 	.short	0x0064
        /*001c*/ 	.short	0x0082
	.zero		2


//--------------------- .nv.info                  --------------------------
	.section	.nv.info,"",@"SHT_CUDA_INFO"
	.align	4


	//----- nvinfo : EIATTR_REGCOUNT
	.align		4
        /*0000*/ 	.byte	0x04, 0x2f
        /*0002*/ 	.short	(.L_19 - .L_18)
	.align		4
.L_18:
        /*0004*/ 	.word	index@(_ZN7cutlass13device_kernelINS_4gemm6kernel13GemmUniversalIN4cute5tupleIJiiiiEEENS1_10collective13CollectiveMmaINS1_35MainloopSm100TmaUmmaWarpSpecializedILi24ELi2ELi4ENS5_IJNS4_1CILi1EEESB_SB_EEEEENS5_IJNSA_ILi128EEESE_NSA_ILi32EEEEEENS_12float_e5m2_tENS5_IJSB_llEEESH_NS5_IJlSB_lEEENS4_8TiledMMAINS4_8MMA_AtomIJNS4_10MMA_TraitsINS4_19SM100_MMA_F8F6F4_SSEJSH_SH_fSE_SE_NS4_17integral_constantINS4_4UMMA5MajorELSQ_1EEENSO_ISQ_LSQ_0EEENSO_INSP_7ScaleInELST_0EEESU_EEEEEENS4_6LayoutISC_NS5_IJNSA_ILi0EEESY_SY_EEEEENS5_IJNS4_10UnderscoreES11_S11_EEEEENS4_13SM90_TMA_LOADENS4_14ComposedLayoutINS4_7SwizzleILi3ELi4ELi3EEENS4_18smem_ptr_flag_bitsILi8EEENSX_INS5_IJSE_NSA_ILi8EEEEEENS5_IJSB_SE_EEEEEEEvNS4_8identityES14_NS15_INS16_ILi1ELi4ELi3EEES19_NSX_INS5_IJS1A_SF_EEENS5_IJSF_SB_EEEEEEEvS1F_EENS_8epilogue10collective18CollectiveEpilogueINS1M_23Sm100TmaWarpSpecializedILi2ELi2ELi64ELb0ELb0EEEJSG_NS5_IJNSX_ISE_SB_EENSX_INSA_ILi64EEESB_EEEEESH_SJ_SH_SJ_NS1M_6fusion15FusionCallbacksIS1Q_NS1V_17LinearCombinationISH_fSH_fLNS_15FloatRoundStyleE2EEESG_S1U_JEEENS4_5SM1004TMEM4LOAD26SM100_TMEM_LOAD_32dp32b64xES14_NS15_INS16_ILi2ELi4ELi3EEES19_NSX_INS5_IJS1A_S1S_EEENS5_IJS1S_SB_EEEEEEENS4_39AutoVectorizingCopyWithAssumedAlignmentILi128EEENS4_14SM90_TMA_STOREES29_S2B_S2B_EEEvvEEEEvNT_6ParamsE)
        /*0008*/ 	.word	0x000000e0


	//----- nvinfo : EIATTR_FRAME_SIZE
	.align		4
.L_19:
        /*000c*/ 	.byte	0x04, 0x11
        /*000e*/ 	.short	(.L_21 - .L_20)
	.align		4
.L_20:
        /*0010*/ 	.word	index@($__internal_2_$__cuda_sm10x_tcgen05_guardrail_trap_unallocated_columns_being_dealloced)
        /*0014*/ 	.word	0x00000000


	//----- nvinfo : EIATTR_FRAME_SIZE
	.align		4
.L_21:
        /*0018*/ 	.byte	0x04, 0x11
        /*001a*/ 	.short	(.L_23 - .L_22)
	.align		4
.L_22:
        /*001c*/ 	.word	index@($__internal_1_$__cuda_sm10x_tcgen05_guardrail_trap_phase_invalid_during_alloc)
        /*0020*/ 	.word	0x00000000


	//----- nvinfo : EIATTR_FRAME_SIZE
	.align		4
.L_23:
        /*0024*/ 	.byte	0x04, 0x11
        /*0026*/ 	.short	(.L_25 - .L_24)
	.align		4
.L_24:
        /*0028*/ 	.word	index@($__internal_0_$__cuda_sm10x_tcgen05_guardrail_trap_col_being_dealloced_not_returned_by_alloc)
        /*002c*/ 	.word	0x00000000


	//----- nvinfo : EIATTR_FRAME_SIZE
	.align		4
.L_25:
        /*0030*/ 	.byte	0x04, 0x11
        /*0032*/ 	.short	(.L_27 - .L_26)
	.align		4
.L_26:
        /*0034*/ 	.word	index@(_ZN7cutlass13device_kernelINS_4gemm6kernel13GemmUniversalIN4cute5tupleIJiiiiEEENS1_10collective13CollectiveMmaINS1_35MainloopSm100TmaUmmaWarpSpecializedILi24ELi2ELi4ENS5_IJNS4_1CILi1EEESB_SB_EEEEENS5_IJNSA_ILi128EEESE_NSA_ILi32EEEEEENS_12float_e5m2_tENS5_IJSB_llEEESH_NS5_IJlSB_lEEENS4_8TiledMMAINS4_8MMA_AtomIJNS4_10MMA_TraitsINS4_19SM100_MMA_F8F6F4_SSEJSH_SH_fSE_SE_NS4_17integral_constantINS4_4UMMA5MajorELSQ_1EEENSO_ISQ_LSQ_0EEENSO_INSP_7ScaleInELST_0EEESU_EEEEEENS4_6LayoutISC_NS5_IJNSA_ILi0EEESY_SY_EEEEENS5_IJNS4_10UnderscoreES11_S11_EEEEENS4_13SM90_TMA_LOADENS4_14ComposedLayoutINS4_7SwizzleILi3ELi4ELi3EEENS4_18smem_ptr_flag_bitsILi8EEENSX_INS5_IJSE_NSA_ILi8EEEEEENS5_IJSB_SE_EEEEEEEvNS4_8identityES14_NS15_INS16_ILi1ELi4ELi3EEES19_NSX_INS5_IJS1A_SF_EEENS5_IJSF_SB_EEEEEEEvS1F_EENS_8epilogue10collective18CollectiveEpilogueINS1M_23Sm100TmaWarpSpecializedILi2ELi2ELi64ELb0ELb0EEEJSG_NS5_IJNSX_ISE_SB_EENSX_INSA_ILi64EEESB_EEEEESH_SJ_SH_SJ_NS1M_6fusion15FusionCallbacksIS1Q_NS1V_17LinearCombinationISH_fSH_fLNS_15FloatRoundStyleE2EEESG_S1U_JEEENS4_5SM1004TMEM4LOAD26SM100_TMEM_LOAD_32dp32b64xES14_NS15_INS16_ILi2ELi4ELi3EEES19_NSX_INS5_IJS1A_S1S_EEENS5_IJS1S_SB_EEEEEEENS4_39AutoVectorizingCopyWithAssumedAlignmentILi128EEENS4_14SM90_TMA_STOREES29_S2B_S2B_EEEvvEEEEvNT_6ParamsE)
        /*0038*/ 	.word	0x00000000


	//----- nvinfo : EIATTR_MIN_STACK_SIZE
	.align		4
.L_27:
        /*003c*/ 	.byte	0x04, 0x12
        /*003e*/ 	.short	(.L_29 - .L_28)
	.align		4
.L_28:
        /*0040*/ 	.word	index@(_ZN7cutlass13device_kernelINS_4gemm6kernel13GemmUniversalIN4cute5tupleIJiiiiEEENS1_10collective13CollectiveMmaINS1_35MainloopSm100TmaUmmaWarpSpecializedILi24ELi2ELi4ENS5_IJNS4_1CILi1EEESB_SB_EEEEENS5_IJNSA_ILi128EEESE_NSA_ILi32EEEEEENS_12float_e5m2_tENS5_IJSB_llEEESH_NS5_IJlSB_lEEENS4_8TiledMMAINS4_8MMA_AtomIJNS4_10MMA_TraitsINS4_19SM100_MMA_F8F6F4_SSEJSH_SH_fSE_SE_NS4_17integral_constantINS4_4UMMA5MajorELSQ_1EEENSO_ISQ_LSQ_0EEENSO_INSP_7ScaleInELST_0EEESU_EEEEEENS4_6LayoutISC_NS5_IJNSA_ILi0EEESY_SY_EEEEENS5_IJNS4_10UnderscoreES11_S11_EEEEENS4_13SM90_TMA_LOADENS4_14ComposedLayoutINS4_7SwizzleILi3ELi4ELi3EEENS4_18smem_ptr_flag_bitsILi8EEENSX_INS5_IJSE_NSA_ILi8EEEEEENS5_IJSB_SE_EEEEEEEvNS4_8identityES14_NS15_INS16_ILi1ELi4ELi3EEES19_NSX_INS5_IJS1A_SF_EEENS5_IJSF_SB_EEEEEEEvS1F_EENS_8epilogue10collective18CollectiveEpilogueINS1M_23Sm100TmaWarpSpecializedILi2ELi2ELi64ELb0ELb0EEEJSG_NS5_IJNSX_ISE_SB_EENSX_INSA_ILi64EEESB_EEEEESH_SJ_SH_SJ_NS1M_6fusion15FusionCallbacksIS1Q_NS1V_17LinearCombinationISH_fSH_fLNS_15FloatRoundStyleE2EEESG_S1U_JEEENS4_5SM1004TMEM4LOAD26SM100_TMEM_LOAD_32dp32b64xES14_NS15_INS16_ILi2ELi4ELi3EEES19_NSX_INS5_IJS1A_S1S_EEENS5_IJS1S_SB_EEEEEEENS4_39AutoVectorizingCopyWithAssumedAlignmentILi128EEENS4_14SM90_TMA_STOREES29_S2B_S2B_EEEvvEEEEvNT_6ParamsE)
        /*0044*/ 	.word	0x00000000
.L_29:


//--------------------- .nv.compat                --------------------------
	.section	.nv.compat,"",@"SHT_CUDA_COMPAT_INFO"
	.align	4
        /*0000*/ 	.byte	0x02, 0x09, 0x01, 0x00, 0x02, 0x02, 0x02, 0x00, 0x02, 0x05, 0x05, 0x00, 0x03, 0x07, 0x01, 0x01
        /*0010*/ 	.byte	0x02, 0x03, 0x01, 0x00, 0x02, 0x06, 0x01, 0x00, 0x04, 0x0b, 0x08, 0x00, 0x09, 0x00, 0x00, 0x00
        /*0020*/ 	.byte	0x00, 0x00, 0x00, 0x00


//--------------------- .nv.info._ZN7cutlass13device_kernelINS_4gemm6kernel13GemmUniversalIN4cute5tupleIJiiiiEEENS1_10collective13CollectiveMmaINS1_35MainloopSm100TmaUmmaWarpSpecializedILi24ELi2ELi4ENS5_IJNS4_1CILi1EEESB_SB_EEEEENS5_IJNSA_ILi128EEESE_NSA_ILi32EEEEEENS_12float_e5m2_tENS5_IJSB_llEEESH_NS5_IJlSB_lEEENS4_8TiledMMAINS4_8MMA_AtomIJNS4_10MMA_TraitsINS4_19SM100_MMA_F8F6F4_SSEJSH_SH_fSE_SE_NS4_17integral_constantINS4_4UMMA5MajorELSQ_1EEENSO_ISQ_LSQ_0EEENSO_INSP_7ScaleInELST_0EEESU_EEEEEENS4_6LayoutISC_NS5_IJNSA_ILi0EEESY_SY_EEEEENS5_IJNS4_10UnderscoreES11_S11_EEEEENS4_13SM90_TMA_LOADENS4_14ComposedLayoutINS4_7SwizzleILi3ELi4ELi3EEENS4_18smem_ptr_flag_bitsILi8EEENSX_INS5_IJSE_NSA_ILi8EEEEEENS5_IJSB_SE_EEEEEEEvNS4_8identityES14_NS15_INS16_ILi1ELi4ELi3EEES19_NSX_INS5_IJS1A_SF_EEENS5_IJSF_SB_EEEEEEEvS1F_EENS_8epilogue10collective18CollectiveEpilogueINS1M_23Sm100TmaWarpSpecializedILi2ELi2ELi64ELb0ELb0EEEJSG_NS5_IJNSX_ISE_SB_EENSX_INSA_ILi64EEESB_EEEEESH_SJ_SH_SJ_NS1M_6fusion15FusionCallbacksIS1Q_NS1V_17LinearCombinationISH_fSH_fLNS_15FloatRoundStyleE2EEESG_S1U_JEEENS4_5SM1004TMEM4LOAD26SM100_TMEM_LOAD_32dp32b64xES14_NS15_INS16_ILi2ELi4ELi3EEES19_NSX_INS5_IJS1A_S1S_EEENS5_IJS1S_SB_EEEEEEENS4_39AutoVectorizingCopyWithAssumedAlignmentILi128EEENS4_14SM90_TMA_STOREES29_S2B_S2B_EEEvvEEEEvNT_6ParamsE --------------------------
	.section	.nv.info._ZN7cutlass13device_kernelINS_4gemm6kernel13GemmUniversalIN4cute5tupleIJiiiiEEENS1_10collective13CollectiveMmaINS1_35MainloopSm100TmaUmmaWarpSpecializedILi24ELi2ELi4ENS5_IJNS4_1CILi1EEESB_SB_EEEEENS5_IJNSA_ILi128EEESE_NSA_ILi32EEEEEENS_12float_e5m2_tENS5_IJSB_llEEESH_NS5_IJlSB_lEEENS4_8TiledMMAINS4_8MMA_AtomIJNS4_10MMA_TraitsINS4_19SM100_MMA_F8F6F4_SSEJSH_SH_fSE_SE_NS4_17integral_constantINS4_4UMMA5MajorELSQ_1EEENSO_ISQ_LSQ_0EEENSO_INSP_7ScaleInELST_0EEESU_EEEEEENS4_6LayoutISC_NS5_IJNSA_ILi0EEESY_SY_EEEEENS5_IJNS4_10UnderscoreES11_S11_EEEEENS4_13SM90_TMA_LOADENS4_14ComposedLayoutINS4_7SwizzleILi3ELi4ELi3EEENS4_18smem_ptr_flag_bitsILi8EEENSX_INS5_IJSE_NSA_ILi8EEEEEENS5_IJSB_SE_EEEEEEEvNS4_8identityES14_NS15_INS16_ILi1ELi4ELi3EEES19_NSX_INS5_IJS1A_SF_EEENS5_IJSF_SB_EEEEEEEvS1F_EENS_8epilogue10collective18CollectiveEpilogueINS1M_23Sm100TmaWarpSpecializedILi2ELi2ELi64ELb0ELb0EEEJSG_NS5_IJNSX_ISE_SB_EENSX_INSA_ILi64EEESB_EEEEESH_SJ_SH_SJ_NS1M_6fusion15FusionCallbacksIS1Q_NS1V_17LinearCombinationISH_fSH_fLNS_15FloatRoundStyleE2EEESG_S1U_JEEENS4_5SM1004TMEM4LOAD26SM100_TMEM_LOAD_32dp32b64xES14_NS15_INS16_ILi2ELi4ELi3EEES19_NSX_INS5_IJS1A_S1S_EEENS5_IJS1S_SB_EEEEEEENS4_39AutoVectorizingCopyWithAssumedAlignmentILi128EEENS4_14SM90_TMA_STOREES29_S2B_S2B_EEEvvEEEEvNT_6ParamsE,"",@"SHT_CUDA_INFO"
	.sectionflags	@""
	.align	4


	//----- nvinfo : EIATTR_CUDA_API_VERSION
	.align		4
        /*0000*/ 	.byte	0x04, 0x37
        /*0002*/ 	.short	(.L_31 - .L_30)
.L_30:
        /*0004*/ 	.word	0x00000082


	//----- nvinfo : EIATTR_KPARAM_INFO
	.align		4
.L_31:
        /*0008*/ 	.byte	0x04, 0x17
        /*000a*/ 	.short	(.L_33 - .L_32)
.L_32:
        /*000c*/ 	.word	0x00000000
        /*0010*/ 	.short	0x0000
        /*0012*/ 	.short	0x0000
        /*0014*/ 	.byte	0x00, 0xf0, 0x01, 0x20


	//----- nvinfo : EIATTR_AT_ENTRY_FRAGMENTS
	.align		4
.L_33:
        /*0018*/ 	.byte	0x04, 0x4f
        /*001a*/ 	.short	(.L_35 - .L_34)


	//   ....[0]....
.L_34:
        /*001c*/ 	.word	0x00000006


	//----- nvinfo : EIATTR_RESERVED_SMEM_USED
	.align		4
.L_35:
        /*0020*/ 	.byte	0x01, 0x41
	.zero		2


	//----- nvinfo : EIATTR_SPARSE_MMA_MASK
	.align		4
        /*0024*/ 	.byte	0x03, 0x50
        /*0026*/ 	.short	0x0000


	//----- nvinfo : EIATTR_TCGEN05_1CTA_USED
	.align		4
        /*0028*/ 	.byte	0x01, 0x51
	.zero		2


	//----- nvinfo : EIATTR_MAXREG_COUNT
	.align		4
        /*002c*/ 	.byte	0x03, 0x1b
        /*002e*/ 	.short	0x00ff


	//----- nvinfo : EIATTR_NUM_BARRIERS
	.align		4
        /*0030*/ 	.byte	0x02, 0x4c
        /*0032*/ 	.byte	0x07
	.zero		1


	//----- nvinfo : EIATTR_EXTERNS
	.align		4
        /*0034*/ 	.byte	0x04, 0x0f
        /*0036*/ 	.short	(.L_37 - .L_36)


	//   ....[0]....
	.align		4
.L_36:
        /*0038*/ 	.word	index@(__assertfail)


	//----- nvinfo : EIATTR_MERCURY_ISA_VERSION
	.align		4
.L_37:
        /*003c*/ 	.byte	0x03, 0x5f
        /*003e*/ 	.short	0x0101


	//----- nvinfo : EIATTR_INT_WARP_WIDE_INSTR_OFFSETS
	.align		4
        /*0040*/ 	.byte	0x04, 0x31
        /*0042*/ 	.short	(.L_39 - .L_38)


	//   ....[0]....
.L_38:
        /*0044*/ 	.word	0x00002030


	//   ....[1]....
        /*0048*/ 	.word	0x00004470


	//   ....[2]....
        /*004c*/ 	.word	0x00004490


	//   ....[3]....
        /*0050*/ 	.word	0x000044c0


	//   ....[4]....
        /*0054*/ 	.word	0x00004df0


	//   ....[5]....
        /*0058*/ 	.word	0x00004e60


	//   ....[6]....
        /*005c*/ 	.word	0x00005040


	//   ....[7]....
        /*0060*/ 	.word	0x000051a0


	//----- nvinfo : EIATTR_COOP_GROUP_MASK_REGIDS
	.align		4
.L_39:
        /*0064*/ 	.byte	0x04, 0x29
        /*0066*/ 	.short	(.L_41 - .L_40)


	//   ....[0]....
.L_40:
        /*0068*/ 	.word	0xffffffff


	//   ....[1]....
        /*006c*/ 	.word	0xffffffff


	//   ....[2]....
        /*0070*/ 	.word	0xffffffff


	//   ....[3]....
        /*0074*/ 	.word	0xffffffff


	//   ....[4]....
        /*0078*/ 	.word	0xffffffff


	//   ....[5]....
        /*007c*/ 	.word	0xffffffff


	//   ....[6]....
        /*0080*/ 	.word	0xffffffff


	//   ....[7]....
        /*0084*/ 	.word	0xffffffff


	//   ....[8]....
        /*0088*/ 	.word	0xffffffff


	//   ....[9]....
        /*008c*/ 	.word	0xffffffff


	//   ....[10]....
        /*0090*/ 	.word	0xffffffff


	//   ....[11]....
        /*0094*/ 	.word	0xffffffff


	//   ....[12]....
        /*0098*/ 	.word	0xffffffff


	//----- nvinfo : EIATTR_COOP_GROUP_INSTR_OFFSETS
	.align		4
.L_41:
        /*009c*/ 	.byte	0x04, 0x28
        /*009e*/ 	.short	(.L_43 - .L_42)


	//   ....[0]....
.L_42:
        /*00a0*/ 	.word	0x00000090


	//   ....[1]....
        /*00a4*/ 	.word	0x000004d0


	//   ....[2]....
        /*00a8*/ 	.word	0x000008f0


	//   ....[3]....
        /*00ac*/ 	.word	0x00000a50


	//   ....[4]....
        /*00b0*/ 	.word	0x00000b50


	//   ....[5]....
        /*00b4*/ 	.word	0x00000cc0


	//   ....[6]....
        /*00b8*/ 	.word	0x00000e60


	//   ....[7]....
        /*00bc*/ 	.word	0x00001f10


	//   ....[8]....
        /*00c0*/ 	.word	0x00003830


	//   ....[9]....
        /*00c4*/ 	.word	0x00003a40


	//   ....[10]....
        /*00c8*/ 	.word	0x00003a70


	//   ....[11]....
        /*00cc*/ 	.word	0x00004350


	//   ....[12]....
        /*00d0*/ 	.word	0x00004580


	//----- nvinfo : EIATTR_VRC_CTA_INIT_COUNT
	.align		4
.L_43:
        /*00d4*/ 	.byte	0x02, 0x4a
        /*00d6*/ 	.byte	0x80
	.zero		1


	//----- nvinfo : EIATTR_SYSCALL_OFFSETS
	.align		4
        /*00d8*/ 	.byte	0x04, 0x46
        /*00da*/ 	.short	(.L_45 - .L_44)


	//   ....[0]....
.L_44:
        /*00dc*/ 	.word	0x00005bd0


	//   ....[1]....
        /*00e0*/ 	.word	0x00005d10


	//   ....[2]....
        /*00e4*/ 	.word	0x00006570


	//   ....[3]....
        /*00e8*/ 	.word	0x00007b80


	//----- nvinfo : EIATTR_MBARRIER_INSTR_OFFSETS
	.align		4
.L_45:
        /*00ec*/ 	.byte	0x04, 0x39
        /*00ee*/ 	.short	(.L_47 - .L_46)


	//   ....[0]....
.L_46:
        /*00f0*/ 	.word	0x000005d0
        /*00f4*/ 	.word	0x000000ff
        /*00f8*/ 	.word	0x00000000
        /*00fc*/ 	.short	0x0100
        /*00fe*/ 	.byte	0x05
	.zero		1


	//   ....[1]....
        /*0100*/ 	.word	0x000005e0
        /*0104*/ 	.word	0x000000ff
        /*0108*/ 	.word	0x000000c0
        /*010c*/ 	.short	0x0100
        /*010e*/ 	.byte	0x05
	.zero		1


	//   ....[2]....
        /*0110*/ 	.word	0x000005f0
        /*0114*/ 	.word	0x000000ff
        /*0118*/ 	.word	0x00000008
        /*011c*/ 	.short	0x0100
        /*011e*/ 	.byte	0x05
	.zero		1


	//   ....[3]....
        /*0120*/ 	.word	0x00000600
        /*0124*/ 	.word	0x000000ff
        /*0128*/ 	.word	0x000000c8
        /*012c*/ 	.short	0x0100
        /*012e*/ 	.byte	0x05
	.zero		1


	//   ....[4]....
        /*0130*/ 	.word	0x00000610
        /*0134*/ 	.word	0x000000ff
        /*0138*/ 	.word	0x00000010
        /*013c*/ 	.short	0x0100
        /*013e*/ 	.byte	0x05
	.zero		1


	//   ....[5]....
        /*0140*/ 	.word	0x00000620
        /*0144*/ 	.word	0x000000ff
        /*0148*/ 	.word	0x000000d0
        /*014c*/ 	.short	0x0100
        /*014e*/ 	.byte	0x05
	.zero		1


	//   ....[6]....
        /*0150*/ 	.word	0x00000630
        /*0154*/ 	.word	0x000000ff
        /*0158*/ 	.word	0x00000018
        /*015c*/ 	.short	0x0100
        /*015e*/ 	.byte	0x05
	.zero		1


	//   ....[7]....
        /*0160*/ 	.word	0x00000640
        /*0164*/ 	.word	0x000000ff
        /*0168*/ 	.word	0x000000d8
        /*016c*/ 	.short	0x0100
        /*016e*/ 	.byte	0x05
	.zero		1


	//   ....[8]....
        /*0170*/ 	.word	0x00000650
        /*0174*/ 	.word	0x000000ff
        /*0178*/ 	.word	0x00000020
        /*017c*/ 	.short	0x0100
        /*017e*/ 	.byte	0x05
	.zero		1


	//   ....[9]....
        /*0180*/ 	.word	0x00000660
        /*0184*/ 	.word	0x000000ff
        /*0188*/ 	.word	0x000000e0
        /*018c*/ 	.short	0x0100
        /*018e*/ 	.byte	0x05
	.zero		1


	//   ....[10]....
        /*0190*/ 	.word	0x00000670
        /*0194*/ 	.word	0x000000ff
        /*0198*/ 	.word	0x00000028
        /*019c*/ 	.short	0x0100
        /*019e*/ 	.byte	0x05
	.zero		1


	//   ....[11]....
        /*01a0*/ 	.word	0x00000680
        /*01a4*/ 	.word	0x000000ff
        /*01a8*/ 	.word	0x000000e8
        /*01ac*/ 	.short	0x0100
        /*01ae*/ 	.byte	0x05
	.zero		1


	//   ....[12]....
        /*01b0*/ 	.word	0x00000690
        /*01b4*/ 	.word	0x000000ff
        /*01b8*/ 	.word	0x00000030
        /*01bc*/ 	.short	0x0100
        /*01be*/ 	.byte	0x05
	.zero		1


	//   ....[13]....
        /*01c0*/ 	.word	0x000006a0
        /*01c4*/ 	.word	0x000000ff
        /*01c8*/ 	.word	0x000000f0
        /*01cc*/ 	.short	0x0100
        /*01ce*/ 	.byte	0x05
	.zero		1


	//   ....[14]....
        /*01d0*/ 	.word	0x000006b0
        /*01d4*/ 	.word	0x000000ff
        /*01d8*/ 	.word	0x00000038
        /*01dc*/ 	.short	0x0100
        /*01de*/ 	.byte	0x05
	.zero		1


	//   ....[15]....
        /*01e0*/ 	.word	0x000006c0
        /*01e4*/ 	.word	0x000000ff
        /*01e8*/ 	.word	0x000000f8
        /*01ec*/ 	.short	0x0100
        /*01ee*/ 	.byte	0x05
	.zero		1


	//   ....[16]....
        /*01f0*/ 	.word	0x000006d0
        /*01f4*/ 	.word	0x000000ff
        /*01f8*/ 	.word	0x00000040
        /*01fc*/ 	.short	0x0100
        /*01fe*/ 	.byte	0x05
	.zero		1


	//   ....[17]....
        /*0200*/ 	.word	0x000006e0
        /*0204*/ 	.word	0x000000ff
        /*0208*/ 	.word	0x00000100
        /*020c*/ 	.short	0x0100
        /*020e*/ 	.byte	0x05
	.zero		1


	//   ....[18]....
        /*0210*/ 	.word	0x000006f0
        /*0214*/ 	.word	0x000000ff
        /*0218*/ 	.word	0x00000048
        /*021c*/ 	.short	0x0100
        /*021e*/ 	.byte	0x05
	.zero		1


	//   ....[19]....
        /*0220*/ 	.word	0x00000700
        /*0224*/ 	.word	0x000000ff
        /*0228*/ 	.word	0x00000108
        /*022c*/ 	.short	0x0100
        /*022e*/ 	.byte	0x05
	.zero		1


	//   ....[20]....
        /*0230*/ 	.word	0x00000710
        /*0234*/ 	.word	0x000000ff
        /*0238*/ 	.word	0x00000050
        /*023c*/ 	.short	0x0100
        /*023e*/ 	.byte	0x05
	.zero		1


	//   ....[21]....
        /*0240*/ 	.word	0x00000720
        /*0244*/ 	.word	0x000000ff
        /*0248*/ 	.word	0x00000110
        /*024c*/ 	.short	0x0100
        /*024e*/ 	.byte	0x05
	.zero		1


	//   ....[22]....
        /*0250*/ 	.word	0x00000730
        /*0254*/ 	.word	0x000000ff
        /*0258*/ 	.word	0x00000058
        /*025c*/ 	.short	0x0100
        /*025e*/ 	.byte	0x05
	.zero		1


	//   ....[23]....
        /*0260*/ 	.word	0x00000740
        /*0264*/ 	.word	0x000000ff
        /*0268*/ 	.word	0x00000118
        /*026c*/ 	.short	0x0100
        /*026e*/ 	.byte	0x05
	.zero		1


	//   ....[24]....
        /*0270*/ 	.word	0x00000750
        /*0274*/ 	.word	0x000000ff
        /*0278*/ 	.word	0x00000060
        /*027c*/ 	.short	0x0100
        /*027e*/ 	.byte	0x05
	.zero		1


	//   ....[25]....
        /*0280*/ 	.word	0x00000760
        /*0284*/ 	.word	0x000000ff
        /*0288*/ 	.word	0x00000120
        /*028c*/ 	.short	0x0100
        /*028e*/ 	.byte	0x05
	.zero		1


	//   ....[26]....
        /*0290*/ 	.word	0x00000770
        /*0294*/ 	.word	0x000000ff
        /*0298*/ 	.word	0x00000068
        /*029c*/ 	.short	0x0100
        /*029e*/ 	.byte	0x05
	.zero		1


	//   ....[27]....
        /*02a0*/ 	.word	0x00000780
        /*02a4*/ 	.word	0x000000ff
        /*02a8*/ 	.word	0x00000128
        /*02ac*/ 	.short	0x0100
        /*02ae*/ 	.byte	0x05
	.zero		1


	//   ....[28]....
        /*02b0*/ 	.word	0x00000790
        /*02b4*/ 	.word	0x000000ff
        /*02b8*/ 	.word	0x00000070
        /*02bc*/ 	.short	0x0100
        /*02be*/ 	.byte	0x05
	.zero		1


	//   ....[29]....
        /*02c0*/ 	.word	0x000007a0
        /*02c4*/ 	.word	0x000000ff
        /*02c8*/ 	.word	0x00000130
        /*02cc*/ 	.short	0x0100
        /*02ce*/ 	.byte	0x05
	.zero		1


	//   ....[30]....
        /*02d0*/ 	.word	0x000007b0
        /*02d4*/ 	.word	0x000000ff
        /*02d8*/ 	.word	0x00000078
        /*02dc*/ 	.short	0x0100
        /*02de*/ 	.byte	0x05
	.zero		1


	//   ....[31]....
        /*02e0*/ 	.word	0x000007c0
        /*02e4*/ 	.word	0x000000ff
        /*02e8*/ 	.word	0x00000138
        /*02ec*/ 	.short	0x0100
        /*02ee*/ 	.byte	0x05
	.zero		1


	//   ....[32]....
        /*02f0*/ 	.word	0x000007d0
        /*02f4*/ 	.word	0x000000ff
        /*02f8*/ 	.word	0x00000080
        /*02fc*/ 	.short	0x0100
        /*02fe*/ 	.byte	0x05
	.zero		1


	//   ....[33]....
        /*0300*/ 	.word	0x000007e0
        /*0304*/ 	.word	0x000000ff
        /*0308*/ 	.word	0x00000140
        /*030c*/ 	.short	0x0100
        /*030e*/ 	.byte	0x05
	.zero		1


	//   ....[34]....
        /*0310*/ 	.word	0x000007f0
        /*0314*/ 	.word	0x000000ff
        /*0318*/ 	.word	0x00000088
        /*031c*/ 	.short	0x0100
        /*031e*/ 	.byte	0x05
	.zero		1


	//   ....[35]....
        /*0320*/ 	.word	0x00000800
        /*0324*/ 	.word	0x000000ff
        /*0328*/ 	.word	0x00000148
        /*032c*/ 	.short	0x0100
        /*032e*/ 	.byte	0x05
	.zero		1


	//   ....[36]....
        /*0330*/ 	.word	0x00000810
        /*0334*/ 	.word	0x000000ff
        /*0338*/ 	.word	0x00000090
        /*033c*/ 	.short	0x0100
        /*033e*/ 	.byte	0x05
	.zero		1


	//   ....[37]....
        /*0340*/ 	.word	0x00000820
        /*0344*/ 	.word	0x000000ff
        /*0348*/ 	.word	0x00000150
        /*034c*/ 	.short	0x0100
        /*034e*/ 	.byte	0x05
	.zero		1


	//   ....[38]....
        /*0350*/ 	.word	0x00000830
        /*0354*/ 	.word	0x000000ff
        /*0358*/ 	.word	0x00000098
        /*035c*/ 	.short	0x0100
        /*035e*/ 	.byte	0x05
	.zero		1


	//   ....[39]....
        /*0360*/ 	.word	0x00000840
        /*0364*/ 	.word	0x000000ff
        /*0368*/ 	.word	0x00000158
        /*036c*/ 	.short	0x0100
        /*036e*/ 	.byte	0x05
	.zero		1


	//   ....[40]....
        /*0370*/ 	.word	0x00000850
        /*0374*/ 	.word	0x000000ff
        /*0378*/ 	.word	0x000000a0
        /*037c*/ 	.short	0x0100
        /*037e*/ 	.byte	0x05
	.zero		1


	//   ....[41]....
        /*0380*/ 	.word	0x00000860
        /*0384*/ 	.word	0x000000ff
        /*0388*/ 	.word	0x00000160
        /*038c*/ 	.short	0x0100
        /*038e*/ 	.byte	0x05
	.zero		1


	//   ....[42]....
        /*0390*/ 	.word	0x00000870
        /*0394*/ 	.word	0x000000ff
        /*0398*/ 	.word	0x000000a8
        /*039c*/ 	.short	0x0100
        /*039e*/ 	.byte	0x05
	.zero		1


	//   ....[43]....
        /*03a0*/ 	.word	0x00000880
        /*03a4*/ 	.word	0x000000ff
        /*03a8*/ 	.word	0x00000168
        /*03ac*/ 	.short	0x0100
        /*03ae*/ 	.byte	0x05
	.zero		1


	//   ....[44]....
        /*03b0*/ 	.word	0x00000890
        /*03b4*/ 	.word	0x000000ff
        /*03b8*/ 	.word	0x000000b0
        /*03bc*/ 	.short	0x0100
        /*03be*/ 	.byte	0x05
	.zero		1


	//   ....[45]....
        /*03c0*/ 	.word	0x000008a0
        /*03c4*/ 	.word	0x000000ff
        /*03c8*/ 	.word	0x00000170
        /*03cc*/ 	.short	0x0100
        /*03ce*/ 	.byte	0x05
	.zero		1


	//   ....[46]....
        /*03d0*/ 	.word	0x000008b0
        /*03d4*/ 	.word	0x000000ff
        /*03d8*/ 	.word	0x000000b8
        /*03dc*/ 	.short	0x0100
        /*03de*/ 	.byte	0x05
	.zero		1


	//   ....[47]....
        /*03e0*/ 	.word	0x000008c0
        /*03e4*/ 	.word	0x000000ff
        /*03e8*/ 	.word	0x00000178
        /*03ec*/ 	.short	0x0100
        /*03ee*/ 	.byte	0x05
	.zero		1


	//   ....[48]....
        /*03f0*/ 	.word	0x00000a00
        /*03f4*/ 	.word	0x000000ff
        /*03f8*/ 	.word	0x00000180
        /*03fc*/ 	.short	0x0100
        /*03fe*/ 	.byte	0x07
	.zero		1


	//   ....[49]....
        /*0400*/ 	.word	0x00000a10
        /*0404*/ 	.word	0x000000ff
        /*0408*/ 	.word	0x00000190
        /*040c*/ 	.short	0x0100
        /*040e*/ 	.byte	0x07
	.zero		1


	//   ....[50]....
        /*0410*/ 	.word	0x00000a20
        /*0414*/ 	.word	0x000000ff
        /*0418*/ 	.word	0x00000188
        /*041c*/ 	.short	0x0100
        /*041e*/ 	.byte	0x07
	.zero		1


	//   ....[51]....
        /*0420*/ 	.word	0x00000a30
        /*0424*/ 	.word	0x000000ff
        /*0428*/ 	.word	0x00000198
        /*042c*/ 	.short	0x0100
        /*042e*/ 	.byte	0x07
	.zero		1


	//   ....[52]....
        /*0430*/ 	.word	0x00000b20
        /*0434*/ 	.word	0x000000ff
        /*0438*/ 	.word	0x000001a0
        /*043c*/ 	.short	0x0100
        /*043e*/ 	.byte	0x05
	.zero		1


	//   ....[53]....
        /*0440*/ 	.word	0x00000b30
        /*0444*/ 	.word	0x000000ff
        /*0448*/ 	.word	0x000001a8
        /*044c*/ 	.short	0x0100
        /*044e*/ 	.byte	0x05
	.zero		1


	//   ....[54]....
        /*0450*/ 	.word	0x00000c70
        /*0454*/ 	.word	0x000000ff
        /*0458*/ 	.word	0x000001b0
        /*045c*/ 	.short	0x0100
        /*045e*/ 	.byte	0x05
	.zero		1


	//   ....[55]....
        /*0460*/ 	.word	0x00000c80
        /*0464*/ 	.word	0x000000ff
        /*0468*/ 	.word	0x000001c0
        /*046c*/ 	.short	0x0100
        /*046e*/ 	.byte	0x05
	.zero		1


	//   ....[56]....
        /*0470*/ 	.word	0x00000c90
        /*0474*/ 	.word	0x000000ff
        /*0478*/ 	.word	0x000001b8
        /*047c*/ 	.short	0x0100
        /*047e*/ 	.byte	0x05
	.zero		1


	//   ....[57]....
        /*0480*/ 	.word	0x00000ca0
        /*0484*/ 	.word	0x000000ff
        /*0488*/ 	.word	0x000001c8
        /*048c*/ 	.short	0x0100
        /*048e*/ 	.byte	0x05
	.zero		1


	//   ....[58]....
        /*0490*/ 	.word	0x00000dd0
        /*0494*/ 	.word	0x000000ff
        /*0498*/ 	.word	0x000001d0
        /*049c*/ 	.short	0x0100
        /*049e*/ 	.byte	0x07
	.zero		1


	//   ....[59]....
        /*04a0*/ 	.word	0x00000de0
        /*04a4*/ 	.word	0x000000ff
        /*04a8*/ 	.word	0x000001f0
        /*04ac*/ 	.short	0x0100
        /*04ae*/ 	.byte	0x07
	.zero		1


	//   ....[60]....
        /*04b0*/ 	.word	0x00000df0
        /*04b4*/ 	.word	0x000000ff
        /*04b8*/ 	.word	0x000001d8
        /*04bc*/ 	.short	0x0100
        /*04be*/ 	.byte	0x07
	.zero		1


	//   ....[61]....
        /*04c0*/ 	.word	0x00000e00
        /*04c4*/ 	.word	0x000000ff
        /*04c8*/ 	.word	0x000001f8
        /*04cc*/ 	.short	0x0100
        /*04ce*/ 	.byte	0x07
	.zero		1


	//   ....[62]....
        /*04d0*/ 	.word	0x00000e10
        /*04d4*/ 	.word	0x000000ff
        /*04d8*/ 	.word	0x000001e0
        /*04dc*/ 	.short	0x0100
        /*04de*/ 	.byte	0x07
	.zero		1


	//   ....[63]....
        /*04e0*/ 	.word	0x00000e20
        /*04e4*/ 	.word	0x000000ff
        /*04e8*/ 	.word	0x00000200
        /*04ec*/ 	.short	0x0100
        /*04ee*/ 	.byte	0x07
	.zero		1


	//   ....[64]....
        /*04f0*/ 	.word	0x00000e30
        /*04f4*/ 	.word	0x000000ff
        /*04f8*/ 	.word	0x000001e8
        /*04fc*/ 	.short	0x0100
        /*04fe*/ 	.byte	0x07
	.zero		1


	//   ....[65]....
        /*0500*/ 	.word	0x00000e40
        /*0504*/ 	.word	0x000000ff
        /*0508*/ 	.word	0x00000208
        /*050c*/ 	.short	0x0100
        /*050e*/ 	.byte	0x07
	.zero		1


	//   ....[66]....
        /*0510*/ 	.word	0x00000f30
        /*0514*/ 	.word	0x000000ff
        /*0518*/ 	.word	0x00000210
        /*051c*/ 	.short	0x0100
        /*051e*/ 	.byte	0x05
	.zero		1


	//   ....[67]....
        /*0520*/ 	.word	0x00000f40
        /*0524*/ 	.word	0x000000ff
        /*0528*/ 	.word	0x00000220
        /*052c*/ 	.short	0x0100
        /*052e*/ 	.byte	0x05
	.zero		1


	//   ....[68]....
        /*0530*/ 	.word	0x00000f50
        /*0534*/ 	.word	0x000000ff
        /*0538*/ 	.word	0x00000218
        /*053c*/ 	.short	0x0100
        /*053e*/ 	.byte	0x05
	.zero		1


	//   ....[69]....
        /*0540*/ 	.word	0x00000f60
        /*0544*/ 	.word	0x000000ff
        /*0548*/ 	.word	0x00000228
        /*054c*/ 	.short	0x0100
        /*054e*/ 	.byte	0x05
	.zero		1


	//   ....[70]....
        /*0550*/ 	.word	0x00001830
        /*0554*/ 	.word	0x00000003
        /*0558*/ 	.word	0x00000220
        /*055c*/ 	.short	0x010a
        /*055e*/ 	.byte	0xff
	.zero		1


	//   ....[71]....
        /*0560*/ 	.word	0x00001860
        /*0564*/ 	.word	0x00000003
        /*0568*/ 	.word	0x00000210
        /*056c*/ 	.short	0x0101
        /*056e*/ 	.byte	0xff
	.zero		1


	//   ....[72]....
        /*0570*/ 	.word	0x00001930
        /*0574*/ 	.word	0x000000ff
        /*0578*/ 	.word	0x000000c0
        /*057c*/ 	.short	0x010a
        /*057e*/ 	.byte	0x08
	.zero		1


	//   ....[73]....
        /*0580*/ 	.word	0x000019d0
        /*0584*/ 	.word	0x000000ff
        /*0588*/ 	.word	0x000000c0
        /*058c*/ 	.short	0x010a
        /*058e*/ 	.byte	0x21
	.zero		1


	//   ....[74]....
        /*0590*/ 	.word	0x00001b30
        /*0594*/ 	.word	0x000000ff
        /*0598*/ 	.word	0x000000c0
        /*059c*/ 	.short	0x010a
        /*059e*/ 	.byte	0x08
	.zero		1


	//   ....[75]....
        /*05a0*/ 	.word	0x00001c20
        /*05a4*/ 	.word	0x000000ff
        /*05a8*/ 	.word	0x000001a8
        /*05ac*/ 	.short	0x0101
        /*05ae*/ 	.byte	0x04
	.zero		1


	//   ....[76]....
        /*05b0*/ 	.word	0x00001c40
        /*05b4*/ 	.word	0x000000ff
        /*05b8*/ 	.word	0x000000c0
        /*05bc*/ 	.short	0x010a
        /*05be*/ 	.byte	0x08
	.zero		1


	//   ....[77]....
        /*05c0*/ 	.word	0x00001cc0
        /*05c4*/ 	.word	0x000000ff
        /*05c8*/ 	.word	0x000000c0
        /*05cc*/ 	.short	0x010a
        /*05ce*/ 	.byte	0x11
	.zero		1


	//   ....[78]....
        /*05d0*/ 	.word	0x00001e20
        /*05d4*/ 	.word	0x000000ff
        /*05d8*/ 	.word	0x000000c0
        /*05dc*/ 	.short	0x010a
        /*05de*/ 	.byte	0x08
	.zero		1


	//   ....[79]....
        /*05e0*/ 	.word	0x00001f40
        /*05e4*/ 	.word	0x00000002
        /*05e8*/ 	.word	0x000001b0
        /*05ec*/ 	.short	0x010a
        /*05ee*/ 	.byte	0xff
	.zero		1


	//   ....[80]....
        /*05f0*/ 	.word	0x00002000
        /*05f4*/ 	.word	0x00000002
        /*05f8*/ 	.word	0x00000000
        /*05fc*/ 	.short	0x0101
        /*05fe*/ 	.byte	0xff
	.zero		1


	//   ....[81]....
        /*0600*/ 	.word	0x00002560
        /*0604*/ 	.word	0x000000ff
        /*0608*/ 	.word	0x00000000
        /*060c*/ 	.short	0x010a
        /*060e*/ 	.byte	0x05
	.zero		1


	//   ....[82]....
        /*0610*/ 	.word	0x000025f0
        /*0614*/ 	.word	0x000000ff
        /*0618*/ 	.word	0x00000000
        /*061c*/ 	.short	0x010a
        /*061e*/ 	.byte	0x05
	.zero		1


	//   ....[83]....
        /*0620*/ 	.word	0x00002680
        /*0624*/ 	.word	0x000000ff
        /*0628*/ 	.word	0x00000000
        /*062c*/ 	.short	0x010a
        /*062e*/ 	.byte	0x05
	.zero		1


	//   ....[84]....
        /*0630*/ 	.word	0x00002710
        /*0634*/ 	.word	0x000000ff
        /*0638*/ 	.word	0x00000000
        /*063c*/ 	.short	0x010a
        /*063e*/ 	.byte	0x05
	.zero		1


	//   ....[85]....
        /*0640*/ 	.word	0x000027a0
        /*0644*/ 	.word	0x000000ff
        /*0648*/ 	.word	0x00000000
        /*064c*/ 	.short	0x010a
        /*064e*/ 	.byte	0x05
	.zero		1


	//   ....[86]....
        /*0650*/ 	.word	0x00002830
        /*0654*/ 	.word	0x000000ff
        /*0658*/ 	.word	0x00000000
        /*065c*/ 	.short	0x010a
        /*065e*/ 	.byte	0x05
	.zero		1


	//   ....[87]....
        /*0660*/ 	.word	0x000028c0
        /*0664*/ 	.word	0x000000ff
        /*0668*/ 	.word	0x00000000
        /*066c*/ 	.short	0x010a
        /*066e*/ 	.byte	0x05
	.zero		1


	//   ....[88]....
        /*0670*/ 	.word	0x00002950
        /*0674*/ 	.word	0x000000ff
        /*0678*/ 	.word	0x00000000
        /*067c*/ 	.short	0x010a
        /*067e*/ 	.byte	0x05
	.zero		1


	//   ....[89]....
        /*0680*/ 	.word	0x000029e0
        /*0684*/ 	.word	0x000000ff
        /*0688*/ 	.word	0x00000000
        /*068c*/ 	.short	0x010a
        /*068e*/ 	.byte	0x05
	.zero		1


	//   ....[90]....
        /*0690*/ 	.word	0x00002a70
        /*0694*/ 	.word	0x000000ff
        /*0698*/ 	.word	0x00000000
        /*069c*/ 	.short	0x010a
        /*069e*/ 	.byte	0x05
	.zero		1


	//   ....[91]....
        /*06a0*/ 	.word	0x00002b00
        /*06a4*/ 	.word	0x000000ff
        /*06a8*/ 	.word	0x00000000
        /*06ac*/ 	.short	0x010a
        /*06ae*/ 	.byte	0x05
	.zero		1


	//   ....[92]....
        /*06b0*/ 	.word	0x00002b90
        /*06b4*/ 	.word	0x000000ff
        /*06b8*/ 	.word	0x00000000
        /*06bc*/ 	.short	0x010a
        /*06be*/ 	.byte	0x05
	.zero		1


	//   ....[93]....
        /*06c0*/ 	.word	0x00002c20
        /*06c4*/ 	.word	0x000000ff
        /*06c8*/ 	.word	0x00000000
        /*06cc*/ 	.short	0x010a
        /*06ce*/ 	.byte	0x05
	.zero		1


	//   ....[94]....
        /*06d0*/ 	.word	0x00002cb0
        /*06d4*/ 	.word	0x000000ff
        /*06d8*/ 	.word	0x00000000
        /*06dc*/ 	.short	0x010a
        /*06de*/ 	.byte	0x05
	.zero		1


	//   ....[95]....
        /*06e0*/ 	.word	0x00002d40
        /*06e4*/ 	.word	0x000000ff
        /*06e8*/ 	.word	0x00000000
        /*06ec*/ 	.short	0x010a
        /*06ee*/ 	.byte	0x05
	.zero		1


	//   ....[96]....
        /*06f0*/ 	.word	0x00002dd0
        /*06f4*/ 	.word	0x000000ff
        /*06f8*/ 	.word	0x00000000
        /*06fc*/ 	.short	0x010a
        /*06fe*/ 	.byte	0x05
	.zero		1


	//   ....[97]....
        /*0700*/ 	.word	0x00002e60
        /*0704*/ 	.word	0x000000ff
        /*0708*/ 	.word	0x00000000
        /*070c*/ 	.short	0x010a
        /*070e*/ 	.byte	0x05
	.zero		1


	//   ....[98]....
        /*0710*/ 	.word	0x00002ef0
        /*0714*/ 	.word	0x000000ff
        /*0718*/ 	.word	0x00000000
        /*071c*/ 	.short	0x010a
        /*071e*/ 	.byte	0x05
	.zero		1


	//   ....[99]....
        /*0720*/ 	.word	0x00002f80
        /*0724*/ 	.word	0x000000ff
        /*0728*/ 	.word	0x00000000
        /*072c*/ 	.short	0x010a
        /*072e*/ 	.byte	0x05
	.zero		1


	//   ....[100]....
        /*0730*/ 	.word	0x00003010
        /*0734*/ 	.word	0x000000ff
        /*0738*/ 	.word	0x00000000
        /*073c*/ 	.short	0x010a
        /*073e*/ 	.byte	0x05
	.zero		1


	//   ....[101]....
        /*0740*/ 	.word	0x000030a0
        /*0744*/ 	.word	0x000000ff
        /*0748*/ 	.word	0x00000000
        /*074c*/ 	.short	0x010a
        /*074e*/ 	.byte	0x05
	.zero		1


	//   ....[102]....
        /*0750*/ 	.word	0x00003130
        /*0754*/ 	.word	0x000000ff
        /*0758*/ 	.word	0x00000000
        /*075c*/ 	.short	0x010a
        /*075e*/ 	.byte	0x05
	.zero		1


	//   ....[103]....
        /*0760*/ 	.word	0x000031c0
        /*0764*/ 	.word	0x000000ff
        /*0768*/ 	.word	0x00000000
        /*076c*/ 	.short	0x010a
        /*076e*/ 	.byte	0x05
	.zero		1


	//   ....[104]....
        /*0770*/ 	.word	0x00003260
        /*0774*/ 	.word	0x00000000
        /*0778*/ 	.word	0x00000000
        /*077c*/ 	.short	0x010a
        /*077e*/ 	.byte	0xff
	.zero		1


	//   ....[105]....
        /*0780*/ 	.word	0x00003380
        /*0784*/ 	.word	0x00000000
        /*0788*/ 	.word	0x00000210
        /*078c*/ 	.short	0x010a
        /*078e*/ 	.byte	0xff
	.zero		1


	//   ....[106]....
        /*0790*/ 	.word	0x000033e0
        /*0794*/ 	.word	0x00000004
        /*0798*/ 	.word	0x00000000
        /*079c*/ 	.short	0x0101
        /*079e*/ 	.byte	0xff
	.zero		1


	//   ....[107]....
        /*07a0*/ 	.word	0x00003400
        /*07a4*/ 	.word	0x000000ff
        /*07a8*/ 	.word	0x000001c0
        /*07ac*/ 	.short	0x010a
        /*07ae*/ 	.byte	0x05
	.zero		1


	//   ....[108]....
        /*07b0*/ 	.word	0x00003520
        /*07b4*/ 	.word	0x00000000
        /*07b8*/ 	.word	0x000001b0
        /*07bc*/ 	.short	0x010a
        /*07be*/ 	.byte	0xff
	.zero		1


	//   ....[109]....
        /*07c0*/ 	.word	0x00003630
        /*07c4*/ 	.word	0x00000000
        /*07c8*/ 	.word	0x00000000
        /*07cc*/ 	.short	0x0101
        /*07ce*/ 	.byte	0xff
	.zero		1


	//   ....[110]....
        /*07d0*/ 	.word	0x000036c0
        /*07d4*/ 	.word	0x000000ff
        /*07d8*/ 	.word	0x000001c0
        /*07dc*/ 	.short	0x0106
        /*07de*/ 	.byte	0x05
	.zero		1


	//   ....[111]....
        /*07e0*/ 	.word	0x000036e0
        /*07e4*/ 	.word	0x000000ff
        /*07e8*/ 	.word	0x000001c0
        /*07ec*/ 	.short	0x010a
        /*07ee*/ 	.byte	0x05
	.zero		1


	//   ....[112]....
        /*07f0*/ 	.word	0x00003770
        /*07f4*/ 	.word	0x000000ff
        /*07f8*/ 	.word	0x000001c0
        /*07fc*/ 	.short	0x0106
        /*07fe*/ 	.byte	0x04
	.zero		1


	//   ....[113]....
        /*0800*/ 	.word	0x000037b0
        /*0804*/ 	.word	0x00000000
        /*0808*/ 	.word	0x000001c0
        /*080c*/ 	.short	0x010a
        /*080e*/ 	.byte	0xff
	.zero		1


	//   ....[114]....
        /*0810*/ 	.word	0x00003c80
        /*0814*/ 	.word	0x00000000
        /*0818*/ 	.word	0x000001b0
        /*081c*/ 	.short	0x010a
        /*081e*/ 	.byte	0xff
	.zero		1


	//   ....[115]....
        /*0820*/ 	.word	0x00003d80
        /*0824*/ 	.word	0x00000003
        /*0828*/ 	.word	0x00000000
        /*082c*/ 	.short	0x0101
        /*082e*/ 	.byte	0xff
	.zero		1


	//   ....[116]....
        /*0830*/ 	.word	0x00003d90
        /*0834*/ 	.word	0x000000ff
        /*0838*/ 	.word	0x00000000
        /*083c*/ 	.short	0x010a
        /*083e*/ 	.byte	0x04
	.zero		1


	//   ....[117]....
        /*0840*/ 	.word	0x00003db0
        /*0844*/ 	.word	0x000000ff
        /*0848*/ 	.word	0x000001f0
        /*084c*/ 	.short	0x010a
        /*084e*/ 	.byte	0x09
	.zero		1


	//   ....[118]....
        /*0850*/ 	.word	0x00003e90
        /*0854*/ 	.word	0x000000ff
        /*0858*/ 	.word	0x00000000
        /*085c*/ 	.short	0x010a
        /*085e*/ 	.byte	0x07
	.zero		1


	//   ....[119]....
        /*0860*/ 	.word	0x00003f90
        /*0864*/ 	.word	0x000000ff
        /*0868*/ 	.word	0x00000000
        /*086c*/ 	.short	0x010a
        /*086e*/ 	.byte	0x04
	.zero		1


	//   ....[120]....
        /*0870*/ 	.word	0x00004180
        /*0874*/ 	.word	0x000000ff
        /*0878*/ 	.word	0x00000000
        /*087c*/ 	.short	0x010a
        /*087e*/ 	.byte	0x05
	.zero		1


	//   ....[121]....
        /*0880*/ 	.word	0x00004210
        /*0884*/ 	.word	0x000000ff
        /*0888*/ 	.word	0x00000000
        /*088c*/ 	.short	0x010a
        /*088e*/ 	.byte	0x05
	.zero		1


	//   ....[122]....
        /*0890*/ 	.word	0x000042a0
        /*0894*/ 	.word	0x000000ff
        /*0898*/ 	.word	0x00000000
        /*089c*/ 	.short	0x010a
        /*089e*/ 	.byte	0x05
	.zero		1


	//   ....[123]....
        /*08a0*/ 	.word	0x00004330
        /*08a4*/ 	.word	0x000000ff
        /*08a8*/ 	.word	0x00000000
        /*08ac*/ 	.short	0x010a
        /*08ae*/ 	.byte	0x07
	.zero		1


	//   ....[124]....
        /*08b0*/ 	.word	0x00004790
        /*08b4*/ 	.word	0x00000000
        /*08b8*/ 	.word	0x000001b0
        /*08bc*/ 	.short	0x010a
        /*08be*/ 	.byte	0xff
	.zero		1


	//   ....[125]....
        /*08c0*/ 	.word	0x00004850
        /*08c4*/ 	.word	0x00000000
        /*08c8*/ 	.word	0x00000000
        /*08cc*/ 	.short	0x0101
        /*08ce*/ 	.byte	0xff
	.zero		1


	//   ....[126]....
        /*08d0*/ 	.word	0x00004b70
        /*08d4*/ 	.word	0x000000ff
        /*08d8*/ 	.word	0x000001a8
        /*08dc*/ 	.short	0x010a
        /*08de*/ 	.byte	0x07
	.zero		1


	//   ....[127]....
        /*08e0*/ 	.word	0x00004d60
        /*08e4*/ 	.word	0x000000ff
        /*08e8*/ 	.word	0x00000190
        /*08ec*/ 	.short	0x010a
        /*08ee*/ 	.byte	0x07
	.zero		1


	//   ....[128]....
        /*08f0*/ 	.word	0x00004f30
        /*08f4*/ 	.word	0x000000ff
        /*08f8*/ 	.word	0x00000180
        /*08fc*/ 	.short	0x010b
        /*08fe*/ 	.byte	0x07
	.zero		1


	//   ....[129]....
        /*0900*/ 	.word	0x00004fa0
        /*0904*/ 	.word	0x000000ff
        /*0908*/ 	.word	0x00000000
        /*090c*/ 	.short	0x0101
        /*090e*/ 	.byte	0x08
	.zero		1


	//   ....[130]....
        /*0910*/ 	.word	0x00004fd0
        /*0914*/ 	.word	0x000000ff
        /*0918*/ 	.word	0x00000198
        /*091c*/ 	.short	0x010a
        /*091e*/ 	.byte	0x07
	.zero		1


	//   ....[131]....
        /*0920*/ 	.word	0x000051e0
        /*0924*/ 	.word	0x000000ff
        /*0928*/ 	.word	0x00000188
        /*092c*/ 	.short	0x010b
        /*092e*/ 	.byte	0x07
	.zero		1


	//   ....[132]....
        /*0930*/ 	.word	0x00005200
        /*0934*/ 	.word	0x000000ff
        /*0938*/ 	.word	0x00000000
        /*093c*/ 	.short	0x0101
        /*093e*/ 	.byte	0x0d
	.zero		1


	//   ....[133]....
        /*0940*/ 	.word	0x00005230
        /*0944*/ 	.word	0x000000ff
        /*0948*/ 	.word	0x00000190
        /*094c*/ 	.short	0x010a
        /*094e*/ 	.byte	0x07
	.zero		1


	//   ....[134]....
        /*0950*/ 	.word	0x00005270
        /*0954*/ 	.word	0x00000000
        /*0958*/ 	.word	0x00000198
        /*095c*/ 	.short	0x010a
        /*095e*/ 	.byte	0xff
	.zero		1


	//   ....[135]....
        /*0960*/ 	.word	0x000055a0
        /*0964*/ 	.word	0x00000000
        /*0968*/ 	.word	0x000001b0
        /*096c*/ 	.short	0x010a
        /*096e*/ 	.byte	0xff
	.zero		1


	//   ....[136]....
        /*0970*/ 	.word	0x000056b0
        /*0974*/ 	.word	0x00000000
        /*0978*/ 	.word	0x00000000
        /*097c*/ 	.short	0x0101
        /*097e*/ 	.byte	0xff
	.zero		1


	//   ....[137]....
        /*0980*/ 	.word	0x00006110
        /*0984*/ 	.word	0x00000003
        /*0988*/ 	.word	0x00000180
        /*098c*/ 	.short	0x010a
        /*098e*/ 	.byte	0xff
	.zero		1


	//   ....[138]....
        /*0990*/ 	.word	0x00006150
        /*0994*/ 	.word	0x000000cf
        /*0998*/ 	.word	0x000001d0
        /*099c*/ 	.short	0x010a
        /*099e*/ 	.byte	0xff
	.zero		1


	//   ....[139]....
        /*09a0*/ 	.word	0x00006280
        /*09a4*/ 	.word	0x00000003
        /*09a8*/ 	.word	0x00000180
        /*09ac*/ 	.short	0x010a
        /*09ae*/ 	.byte	0xff
	.zero		1


	//   ....[140]....
        /*09b0*/ 	.word	0x000063e0
        /*09b4*/ 	.word	0x00000000
        /*09b8*/ 	.word	0x00000000
        /*09bc*/ 	.short	0x0101
        /*09be*/ 	.byte	0xff
	.zero		1


	//   ....[141]....
        /*09c0*/ 	.word	0x00006440
        /*09c4*/ 	.word	0x000000cf
        /*09c8*/ 	.word	0x000001d0
        /*09cc*/ 	.short	0x010a
        /*09ce*/ 	.byte	0xff
	.zero		1


	//   ....[142]....
        /*09d0*/ 	.word	0x000077f0
        /*09d4*/ 	.word	0x000000d2
        /*09d8*/ 	.word	0x00000180
        /*09dc*/ 	.short	0x010a
        /*09de*/ 	.byte	0xff
	.zero		1


	//   ....[143]....
        /*09e0*/ 	.word	0x000078c0
        /*09e4*/ 	.word	0x000000d2
        /*09e8*/ 	.word	0x00000180
        /*09ec*/ 	.short	0x010a
        /*09ee*/ 	.byte	0xff
	.zero		1


	//   ....[144]....
        /*09f0*/ 	.word	0x00007a00
        /*09f4*/ 	.word	0x00000003
        /*09f8*/ 	.word	0x00000000
        /*09fc*/ 	.short	0x0101
        /*09fe*/ 	.byte	0xff
	.zero		1


	//   ....[145]....
        /*0a00*/ 	.word	0x00007f10
        /*0a04*/ 	.word	0x000000ff
        /*0a08*/ 	.word	0x00000000
        /*0a0c*/ 	.short	0x0101
        /*0a0e*/ 	.byte	0x05
	.zero		1


	//   ....[146]....
        /*0a10*/ 	.word	0x00008e90
        /*0a14*/ 	.word	0x00000003
        /*0a18*/ 	.word	0x00000220
        /*0a1c*/ 	.short	0x010a
        /*0a1e*/ 	.byte	0xff
	.zero		1


	//   ....[147]....
        /*0a20*/ 	.word	0x00008ef0
        /*0a24*/ 	.word	0x00000002
        /*0a28*/ 	.word	0x000000c0
        /*0a2c*/ 	.short	0x010a
        /*0a2e*/ 	.byte	0xff
	.zero		1


	//   ....[148]....
        /*0a30*/ 	.word	0x00008f50
        /*0a34*/ 	.word	0x00000002
        /*0a38*/ 	.word	0x000000c0
        /*0a3c*/ 	.short	0x010a
        /*0a3e*/ 	.byte	0xff
	.zero		1


	//   ....[149]....
        /*0a40*/ 	.word	0x00008fa0
        /*0a44*/ 	.word	0x00000002
        /*0a48*/ 	.word	0x000001b0
        /*0a4c*/ 	.short	0x010a
        /*0a4e*/ 	.byte	0xff
	.zero		1


	//   ....[150]....
        /*0a50*/ 	.word	0x00009000
        /*0a54*/ 	.word	0x00000000
        /*0a58*/ 	.word	0x00000000
        /*0a5c*/ 	.short	0x010a
        /*0a5e*/ 	.byte	0xff
	.zero		1


	//   ....[151]....
        /*0a60*/ 	.word	0x00009060
        /*0a64*/ 	.word	0x00000000
        /*0a68*/ 	.word	0x00000000
        /*0a6c*/ 	.short	0x010a
        /*0a6e*/ 	.byte	0xff
	.zero		1


	//   ....[152]....
        /*0a70*/ 	.word	0x000090c0
        /*0a74*/ 	.word	0x00000000
        /*0a78*/ 	.word	0x00000000
        /*0a7c*/ 	.short	0x010a
        /*0a7e*/ 	.byte	0xff
	.zero		1


	//   ....[153]....
        /*0a80*/ 	.word	0x00009120
        /*0a84*/ 	.word	0x00000000
        /*0a88*/ 	.word	0x00000000
        /*0a8c*/ 	.short	0x010a
        /*0a8e*/ 	.byte	0xff
	.zero		1


	//   ....[154]....
        /*0a90*/ 	.word	0x00009180
        /*0a94*/ 	.word	0x00000000
        /*0a98*/ 	.word	0x00000000
        /*0a9c*/ 	.short	0x010a
        /*0a9e*/ 	.byte	0xff
	.zero		1


	//   ....[155]....
        /*0aa0*/ 	.word	0x000091e0
        /*0aa4*/ 	.word	0x00000000
        /*0aa8*/ 	.word	0x00000000
        /*0aac*/ 	.short	0x010a
        /*0aae*/ 	.byte	0xff
	.zero		1


	//   ....[156]....
        /*0ab0*/ 	.word	0x00009240
        /*0ab4*/ 	.word	0x00000000
        /*0ab8*/ 	.word	0x00000000
        /*0abc*/ 	.short	0x010a
        /*0abe*/ 	.byte	0xff
	.zero		1


	//   ....[157]....
        /*0ac0*/ 	.word	0x000092a0
        /*0ac4*/ 	.word	0x00000000
        /*0ac8*/ 	.word	0x00000000
        /*0acc*/ 	.short	0x010a
        /*0ace*/ 	.byte	0xff
	.zero		1


	//   ....[158]....
        /*0ad0*/ 	.word	0x00009300
        /*0ad4*/ 	.word	0x00000000
        /*0ad8*/ 	.word	0x00000000
        /*0adc*/ 	.short	0x010a
        /*0ade*/ 	.byte	0xff
	.zero		1


	//   ....[159]....
        /*0ae0*/ 	.word	0x00009360
        /*0ae4*/ 	.word	0x00000000
        /*0ae8*/ 	.word	0x00000000
        /*0aec*/ 	.short	0x010a
        /*0aee*/ 	.byte	0xff
	.zero		1


	//   ....[160]....
        /*0af0*/ 	.word	0x000093c0
        /*0af4*/ 	.word	0x00000000
        /*0af8*/ 	.word	0x00000000
        /*0afc*/ 	.short	0x010a
        /*0afe*/ 	.byte	0xff
	.zero		1


	//   ....[161]....
        /*0b00*/ 	.word	0x00009420
        /*0b04*/ 	.word	0x00000000
        /*0b08*/ 	.word	0x00000000
        /*0b0c*/ 	.short	0x010a
        /*0b0e*/ 	.byte	0xff
	.zero		1


	//   ....[162]....
        /*0b10*/ 	.word	0x00009480
        /*0b14*/ 	.word	0x00000000
        /*0b18*/ 	.word	0x00000000
        /*0b1c*/ 	.short	0x010a
        /*0b1e*/ 	.byte	0xff
	.zero		1


	//   ....[163]....
        /*0b20*/ 	.word	0x000094e0
        /*0b24*/ 	.word	0x00000000
        /*0b28*/ 	.word	0x00000000
        /*0b2c*/ 	.short	0x010a
        /*0b2e*/ 	.byte	0xff
	.zero		1


	//   ....[164]....
        /*0b30*/ 	.word	0x00009540
        /*0b34*/ 	.word	0x00000000
        /*0b38*/ 	.word	0x00000000
        /*0b3c*/ 	.short	0x010a
        /*0b3e*/ 	.byte	0xff
	.zero		1


	//   ....[165]....
        /*0b40*/ 	.word	0x000095a0
        /*0b44*/ 	.word	0x00000000
        /*0b48*/ 	.word	0x00000000
        /*0b4c*/ 	.short	0x010a
        /*0b4e*/ 	.byte	0xff
	.zero		1


	//   ....[166]....
        /*0b50*/ 	.word	0x00009600
        /*0b54*/ 	.word	0x00000000
        /*0b58*/ 	.word	0x00000000
        /*0b5c*/ 	.short	0x010a
        /*0b5e*/ 	.byte	0xff
	.zero		1


	//   ....[167]....
        /*0b60*/ 	.word	0x00009660
        /*0b64*/ 	.word	0x00000000
        /*0b68*/ 	.word	0x00000000
        /*0b6c*/ 	.short	0x010a
        /*0b6e*/ 	.byte	0xff
	.zero		1


	//   ....[168]....
        /*0b70*/ 	.word	0x000096c0
        /*0b74*/ 	.word	0x00000000
        /*0b78*/ 	.word	0x00000000
        /*0b7c*/ 	.short	0x010a
        /*0b7e*/ 	.byte	0xff
	.zero		1


	//   ....[169]....
        /*0b80*/ 	.word	0x00009720
        /*0b84*/ 	.word	0x00000000
        /*0b88*/ 	.word	0x00000000
        /*0b8c*/ 	.short	0x010a
        /*0b8e*/ 	.byte	0xff
	.zero		1


	//   ....[170]....
        /*0b90*/ 	.word	0x00009780
        /*0b94*/ 	.word	0x00000000
        /*0b98*/ 	.word	0x00000000
        /*0b9c*/ 	.short	0x010a
        /*0b9e*/ 	.byte	0xff
	.zero		1


	//   ....[171]....
        /*0ba0*/ 	.word	0x000097e0
        /*0ba4*/ 	.word	0x00000000
        /*0ba8*/ 	.word	0x00000000
        /*0bac*/ 	.short	0x010a
        /*0bae*/ 	.byte	0xff
	.zero		1


	//   ....[172]....
        /*0bb0*/ 	.word	0x00009840
        /*0bb4*/ 	.word	0x00000000
        /*0bb8*/ 	.word	0x00000000
        /*0bbc*/ 	.short	0x010a
        /*0bbe*/ 	.byte	0xff
	.zero		1


	//   ....[173]....
        /*0bc0*/ 	.word	0x00009890
        /*0bc4*/ 	.word	0x00000000
        /*0bc8*/ 	.word	0x00000210
        /*0bcc*/ 	.short	0x010a
        /*0bce*/ 	.byte	0xff
	.zero		1


	//   ....[174]....
        /*0bd0*/ 	.word	0x000098f0
        /*0bd4*/ 	.word	0x00000000
        /*0bd8*/ 	.word	0x000001c0
        /*0bdc*/ 	.short	0x010a
        /*0bde*/ 	.byte	0xff
	.zero		1


	//   ....[175]....
        /*0be0*/ 	.word	0x00009940
        /*0be4*/ 	.word	0x00000000
        /*0be8*/ 	.word	0x000001b0
        /*0bec*/ 	.short	0x010a
        /*0bee*/ 	.byte	0xff
	.zero		1


	//   ....[176]....
        /*0bf0*/ 	.word	0x000099a0
        /*0bf4*/ 	.word	0x00000000
        /*0bf8*/ 	.word	0x000001c0
        /*0bfc*/ 	.short	0x010a
        /*0bfe*/ 	.byte	0xff
	.zero		1


	//   ....[177]....
        /*0c00*/ 	.word	0x000099f0
        /*0c04*/ 	.word	0x00000000
        /*0c08*/ 	.word	0x000001b0
        /*0c0c*/ 	.short	0x010a
        /*0c0e*/ 	.byte	0xff
	.zero		1


	//   ....[178]....
        /*0c10*/ 	.word	0x00009a50
        /*0c14*/ 	.word	0x00000003
        /*0c18*/ 	.word	0x000001f0
        /*0c1c*/ 	.short	0x010a
        /*0c1e*/ 	.byte	0xff
	.zero		1


	//   ....[179]....
        /*0c20*/ 	.word	0x00009ab0
        /*0c24*/ 	.word	0x00000000
        /*0c28*/ 	.word	0x00000000
        /*0c2c*/ 	.short	0x010a
        /*0c2e*/ 	.byte	0xff
	.zero		1


	//   ....[180]....
        /*0c30*/ 	.word	0x00009b10
        /*0c34*/ 	.word	0x00000000
        /*0c38*/ 	.word	0x00000000
        /*0c3c*/ 	.short	0x010a
        /*0c3e*/ 	.byte	0xff
	.zero		1


	//   ....[181]....
        /*0c40*/ 	.word	0x00009b70
        /*0c44*/ 	.word	0x00000000
        /*0c48*/ 	.word	0x00000000
        /*0c4c*/ 	.short	0x010a
        /*0c4e*/ 	.byte	0xff
	.zero		1


	//   ....[182]....
        /*0c50*/ 	.word	0x00009bd0
        /*0c54*/ 	.word	0x00000000
        /*0c58*/ 	.word	0x00000000
        /*0c5c*/ 	.short	0x010a
        /*0c5e*/ 	.byte	0xff
	.zero		1


	//   ....[183]....
        /*0c60*/ 	.word	0x00009c30
        /*0c64*/ 	.word	0x00000000
        /*0c68*/ 	.word	0x00000000
        /*0c6c*/ 	.short	0x010a
        /*0c6e*/ 	.byte	0xff
	.zero		1


	//   ....[184]....
        /*0c70*/ 	.word	0x00009c80
        /*0c74*/ 	.word	0x00000000
        /*0c78*/ 	.word	0x000001b0
        /*0c7c*/ 	.short	0x010a
        /*0c7e*/ 	.byte	0xff
	.zero		1


	//   ....[185]....
        /*0c80*/ 	.word	0x00009ce0
        /*0c84*/ 	.word	0x00000000
        /*0c88*/ 	.word	0x000001a8
        /*0c8c*/ 	.short	0x010a
        /*0c8e*/ 	.byte	0xff
	.zero		1


	//   ....[186]....
        /*0c90*/ 	.word	0x00009d40
        /*0c94*/ 	.word	0x00000003
        /*0c98*/ 	.word	0x00000190
        /*0c9c*/ 	.short	0x010a
        /*0c9e*/ 	.byte	0xff
	.zero		1


	//   ....[187]....
        /*0ca0*/ 	.word	0x00009da0
        /*0ca4*/ 	.word	0x00000003
        /*0ca8*/ 	.word	0x00000198
        /*0cac*/ 	.short	0x010a
        /*0cae*/ 	.byte	0xff
	.zero		1


	//   ....[188]....
        /*0cb0*/ 	.word	0x00009e00
        /*0cb4*/ 	.word	0x00000000
        /*0cb8*/ 	.word	0x00000190
        /*0cbc*/ 	.short	0x010a
        /*0cbe*/ 	.byte	0xff
	.zero		1


	//   ....[189]....
        /*0cc0*/ 	.word	0x00009e50
        /*0cc4*/ 	.word	0x00000000
        /*0cc8*/ 	.word	0x000001b0
        /*0ccc*/ 	.short	0x010a
        /*0cce*/ 	.byte	0xff
	.zero		1


	//   ....[190]....
        /*0cd0*/ 	.word	0x00009ea0
        /*0cd4*/ 	.word	0x00000003
        /*0cd8*/ 	.word	0x00000180
        /*0cdc*/ 	.short	0x010a
        /*0cde*/ 	.byte	0xff
	.zero		1


	//   ....[191]....
        /*0ce0*/ 	.word	0x00009ef0
        /*0ce4*/ 	.word	0x000000cf
        /*0ce8*/ 	.word	0x000001d0
        /*0cec*/ 	.short	0x010a
        /*0cee*/ 	.byte	0xff
	.zero		1


	//   ....[192]....
        /*0cf0*/ 	.word	0x00009f40
        /*0cf4*/ 	.word	0x000000d2
        /*0cf8*/ 	.word	0x00000180
        /*0cfc*/ 	.short	0x010a
        /*0cfe*/ 	.byte	0xff
	.zero		1


	//----- nvinfo : EIATTR_NUM_MBARRIERS
	.align		4
.L_47:
        /*0d00*/ 	.byte	0x03, 0x38
        /*0d02*/ 	.short	0x0046


	//----- nvinfo : EIATTR_EXIT_INSTR_OFFSETS
	.align		4
        /*0d04*/ 	.byte	0x04, 0x1c
        /*0d06*/ 	.short	(.L_49 - .L_48)


	//   ....[0]....
.L_48:
        /*0d08*/ 	.word	0x00003290


	//   ....[1]....
        /*0d0c*/ 	.word	0x00003780


	//   ....[2]....
        /*0d10*/ 	.word	0x000037e0


	//   ....[3]....
        /*0d14*/ 	.word	0x00004590


	//   ....[4]....
        /*0d18*/ 	.word	0x000052a0


	//   ....[5]....
        /*0d1c*/ 	.word	0x000052e0


	//   ....[6]....
        /*0d20*/ 	.word	0x00008e80


	//----- nvinfo : EIATTR_MAX_THREADS
	.align		4
.L_49:
        /*0d24*/ 	.byte	0x04, 0x05
        /*0d26*/ 	.short	(.L_51 - .L_50)
.L_50:
        /*0d28*/ 	.word	0x00000100
        /*0d2c*/ 	.word	0x00000001
        /*0d30*/ 	.word	0x00000001


	//----- nvinfo : EIATTR_CRS_STACK_SIZE
	.align		4
.L_51:
        /*0d34*/ 	.byte	0x04, 0x1e
        /*0d36*/ 	.short	(.L_53 - .L_52)
.L_52:
        /*0d38*/ 	.word	0x00000000


	//----- nvinfo : EIATTR_CBANK_PARAM_SIZE
	.align		4
.L_53:
        /*0d3c*/ 	.byte	0x03, 0x19
        /*0d3e*/ 	.short	0x0800


	//----- nvinfo : EIATTR_PARAM_CBANK
	.align		4
        /*0d40*/ 	.byte	0x04, 0x0a
        /*0d42*/ 	.short	(.L_55 - .L_54)
	.align		4
.L_54:
        /*0d44*/ 	.word	index@(.nv.constant0._ZN7cutlass13device_kernelINS_4gemm6kernel13GemmUniversalIN4cute5tupleIJiiiiEEENS1_10collective13CollectiveMmaINS1_35MainloopSm100TmaUmmaWarpSpecializedILi24ELi2ELi4ENS5_IJNS4_1CILi1EEESB_SB_EEEEENS5_IJNSA_ILi128EEESE_NSA_ILi32EEEEEENS_12float_e5m2_tENS5_IJSB_llEEESH_NS5_IJlSB_lEEENS4_8TiledMMAINS4_8MMA_AtomIJNS4_10MMA_TraitsINS4_19SM100_MMA_F8F6F4_SSEJSH_SH_fSE_SE_NS4_17integral_constantINS4_4UMMA5MajorELSQ_1EEENSO_ISQ_LSQ_0EEENSO_INSP_7ScaleInELST_0EEESU_EEEEEENS4_6LayoutISC_NS5_IJNSA_ILi0EEESY_SY_EEEEENS5_IJNS4_10UnderscoreES11_S11_EEEEENS4_13SM90_TMA_LOADENS4_14ComposedLayoutINS4_7SwizzleILi3ELi4ELi3EEENS4_18smem_ptr_flag_bitsILi8EEENSX_INS5_IJSE_NSA_ILi8EEEEEENS5_IJSB_SE_EEEEEEEvNS4_8identityES14_NS15_INS16_ILi1ELi4ELi3EEES19_NSX_INS5_IJS1A_SF_EEENS5_IJSF_SB_EEEEEEEvS1F_EENS_8epilogue10collective18CollectiveEpilogueINS1M_23Sm100TmaWarpSpecializedILi2ELi2ELi64ELb0ELb0EEEJSG_NS5_IJNSX_ISE_SB_EENSX_INSA_ILi64EEESB_EEEEESH_SJ_SH_SJ_NS1M_6fusion15FusionCallbacksIS1Q_NS1V_17LinearCombinationISH_fSH_fLNS_15FloatRoundStyleE2EEESG_S1U_JEEENS4_5SM1004TMEM4LOAD26SM100_TMEM_LOAD_32dp32b64xES14_NS15_INS16_ILi2ELi4ELi3EEES19_NSX_INS5_IJS1A_S1S_EEENS5_IJS1S_SB_EEEEEEENS4_39AutoVectorizingCopyWithAssumedAlignmentILi128EEENS4_14SM90_TMA_STOREES29_S2B_S2B_EEEvvEEEEvNT_6ParamsE)
        /*0d48*/ 	.short	0x0380
        /*0d4a*/ 	.short	0x0800


	//----- nvinfo : EIATTR_SW_WAR
	.align		4
.L_55:
        /*0d4c*/ 	.byte	0x04, 0x36
        /*0d4e*/ 	.short	(.L_57 - .L_56)
.L_56:
        /*0d50*/ 	.word	0x00000008
.L_57:


//--------------------- .nv.callgraph             --------------------------
	.section	.nv.callgraph,"",@"SHT_CUDA_CALLGRAPH"
	.align	4
	.sectionentsize	8
	.align		4
        /*0000*/ 	.word	0x00000000
	.align		4
        /*0004*/ 	.word	0xffffffff
	.align		4
        /*0008*/ 	.word	index@(_ZN7cutlass13device_kernelINS_4gemm6kernel13GemmUniversalIN4cute5tupleIJiiiiEEENS1_10collective13CollectiveMmaINS1_35MainloopSm100TmaUmmaWarpSpecializedILi24ELi2ELi4ENS5_IJNS4_1CILi1EEESB_SB_EEEEENS5_IJNSA_ILi128EEESE_NSA_ILi32EEEEEENS_12float_e5m2_tENS5_IJSB_llEEESH_NS5_IJlSB_lEEENS4_8TiledMMAINS4_8MMA_AtomIJNS4_10MMA_TraitsINS4_19SM100_MMA_F8F6F4_SSEJSH_SH_fSE_SE_NS4_17integral_constantINS4_4UMMA5MajorELSQ_1EEENSO_ISQ_LSQ_0EEENSO_INSP_7ScaleInELST_0EEESU_EEEEEENS4_6LayoutISC_NS5_IJNSA_ILi0EEESY_SY_EEEEENS5_IJNS4_10UnderscoreES11_S11_EEEEENS4_13SM90_TMA_LOADENS4_14ComposedLayoutINS4_7SwizzleILi3ELi4ELi3EEENS4_18smem_ptr_flag_bitsILi8EEENSX_INS5_IJSE_NSA_ILi8EEEEEENS5_IJSB_SE_EEEEEEEvNS4_8identityES14_NS15_INS16_ILi1ELi4ELi3EEES19_NSX_INS5_IJS1A_SF_EEENS5_IJSF_SB_EEEEEEEvS1F_EENS_8epilogue10collective18CollectiveEpilogueINS1M_23Sm100TmaWarpSpecializedILi2ELi2ELi64ELb0ELb0EEEJSG_NS5_IJNSX_ISE_SB_EENSX_INSA_ILi64EEESB_EEEEESH_SJ_SH_SJ_NS1M_6fusion15FusionCallbacksIS1Q_NS1V_17LinearCombinationISH_fSH_fLNS_15FloatRoundStyleE2EEESG_S1U_JEEENS4_5SM1004TMEM4LOAD26SM100_TMEM_LOAD_32dp32b64xES14_NS15_INS16_ILi2ELi4ELi3EEES19_NSX_INS5_IJS1A_S1S_EEENS5_IJS1S_SB_EEEEEEENS4_39AutoVectorizingCopyWithAssumedAlignmentILi128EEENS4_14SM90_TMA_STOREES29_S2B_S2B_EEEvvEEEEvNT_6ParamsE)
	.align		4
        /*000c*/ 	.word	index@(__assertfail)
	.align		4
        /*0010*/ 	.word	0x00000000
	.align		4
        /*0014*/ 	.word	0xfffffffe
	.align		4
        /*0018*/ 	.word	0x00000000
	.align		4
        /*001c*/ 	.word	0xfffffffd
	.align		4
        /*0020*/ 	.word	0x00000000
	.align		4
        /*0024*/ 	.word	0xfffffffc


//--------------------- .nv.constant4             --------------------------
	.section	.nv.constant4,"a",@progbits
	.align	8
	.align		8
.nv.constant4:
        /*0000*/ 	.dword	__assertfail
	.align		8
        /*0008*/ 	.dword	__unnamed_1
	.align		8
        /*0010*/ 	.dword	__unnamed_2
	.align		8
        /*0018*/ 	.dword	_ZN40_INTERNAL_4131932f_4_k_cu_e8e0496a_325764cuda3std3__45__cpo5beginE
	.align		8
        /*0020*/ 	.dword	_ZN40_INTERNAL_4131932f_4_k_cu_e8e0496a_325764cuda3std3__45__cpo3endE
	.align		8
        /*0028*/ 	.dword	_ZN40_INTERNAL_4131932f_4_k_cu_e8e0496a_325764cuda3std3__45__cpo6cbeginE
	.align		8
        /*0030*/ 	.dword	_ZN40_INTERNAL_4131932f_4_k_cu_e8e0496a_325764cuda3std3__45__cpo4cendE
	.align		8
        /*0038*/ 	.dword	_ZN40_INTERNAL_4131932f_4_k_cu_e8e0496a_325764cuda3std3__442_GLOBAL__N__4131932f_4_k_cu_e8e0496a_325766ignoreE
	.align		8
        /*0040*/ 	.dword	_ZN40_INTERNAL_4131932f_4_k_cu_e8e0496a_325764cuda3std3__419piecewise_constructE
	.align		8
        /*0048*/ 	.dword	_ZN40_INTERNAL_4131932f_4_k_cu_e8e0496a_325764cuda3std3__48in_placeE
	.align		8
        /*0050*/ 	.dword	_ZN40_INTERNAL_4131932f_4_k_cu_e8e0496a_325764cuda3std6ranges3__45__cpo4swapE
	.align		8
        /*0058*/ 	.dword	_ZN40_INTERNAL_4131932f_4_k_cu_e8e0496a_325764cuda3std6ranges3__45__cpo9iter_moveE
	.align		8
        /*0060*/ 	.dword	_ZN40_INTERNAL_4131932f_4_k_cu_e8e0496a_325764cute7productE
	.align		8
        /*0068*/ 	.dword	_ZN40_INTERNAL_4131932f_4_k_cu_e8e0496a_325764cute1_E
	.align		8
        /*0070*/ 	.dword	$str$25
	.align		8
        /*0078*/ 	.dword	$str$26
	.align		8
        /*0080*/ 	.dword	$str$27
	.align		8
        /*0088*/ 	.dword	$str$28


//--------------------- .text._ZN7cutlass13device_kernelINS_4gemm6kernel13GemmUniversalIN4cute5tupleIJiiiiEEENS1_10collective13CollectiveMmaINS1_35MainloopSm100TmaUmmaWarpSpecializedILi24ELi2ELi4ENS5_IJNS4_1CILi1EEESB_SB_EEEEENS5_IJNSA_ILi128EEESE_NSA_ILi32EEEEEENS_12float_e5m2_tENS5_IJSB_llEEESH_NS5_IJlSB_lEEENS4_8TiledMMAINS4_8MMA_AtomIJNS4_10MMA_TraitsINS4_19SM100_MMA_F8F6F4_SSEJSH_SH_fSE_SE_NS4_17integral_constantINS4_4UMMA5MajorELSQ_1EEENSO_ISQ_LSQ_0EEENSO_INSP_7ScaleInELST_0EEESU_EEEEEENS4_6LayoutISC_NS5_IJNSA_ILi0EEESY_SY_EEEEENS5_IJNS4_10UnderscoreES11_S11_EEEEENS4_13SM90_TMA_LOADENS4_14ComposedLayoutINS4_7SwizzleILi3ELi4ELi3EEENS4_18smem_ptr_flag_bitsILi8EEENSX_INS5_IJSE_NSA_ILi8EEEEEENS5_IJSB_SE_EEEEEEEvNS4_8identityES14_NS15_INS16_ILi1ELi4ELi3EEES19_NSX_INS5_IJS1A_SF_EEENS5_IJSF_SB_EEEEEEEvS1F_EENS_8epilogue10collective18CollectiveEpilogueINS1M_23Sm100TmaWarpSpecializedILi2ELi2ELi64ELb0ELb0EEEJSG_NS5_IJNSX_ISE_SB_EENSX_INSA_ILi64EEESB_EEEEESH_SJ_SH_SJ_NS1M_6fusion15FusionCallbacksIS1Q_NS1V_17LinearCombinationISH_fSH_fLNS_15FloatRoundStyleE2EEESG_S1U_JEEENS4_5SM1004TMEM4LOAD26SM100_TMEM_LOAD_32dp32b64xES14_NS15_INS16_ILi2ELi4ELi3EEES19_NSX_INS5_IJS1A_S1S_EEENS5_IJS1S_SB_EEEEEEENS4_39AutoVectorizingCopyWithAssumedAlignmentILi128EEENS4_14SM90_TMA_STOREES29_S2B_S2B_EEEvvEEEEvNT_6ParamsE --------------------------
	.section	.text._ZN7cutlass13device_kernelINS_4gemm6kernel13GemmUniversalIN4cute5tupleIJiiiiEEENS1_10collective13CollectiveMmaINS1_35MainloopSm100TmaUmmaWarpSpecializedILi24ELi2ELi4ENS5_IJNS4_1CILi1EEESB_SB_EEEEENS5_IJNSA_ILi128EEESE_NSA_ILi32EEEEEENS_12float_e5m2_tENS5_IJSB_llEEESH_NS5_IJlSB_lEEENS4_8TiledMMAINS4_8MMA_AtomIJNS4_10MMA_TraitsINS4_19SM100_MMA_F8F6F4_SSEJSH_SH_fSE_SE_NS4_17integral_constantINS4_4UMMA5MajorELSQ_1EEENSO_ISQ_LSQ_0EEENSO_INSP_7ScaleInELST_0EEESU_EEEEEENS4_6LayoutISC_NS5_IJNSA_ILi0EEESY_SY_EEEEENS5_IJNS4_10UnderscoreES11_S11_EEEEENS4_13SM90_TMA_LOADENS4_14ComposedLayoutINS4_7SwizzleILi3ELi4ELi3EEENS4_18smem_ptr_flag_bitsILi8EEENSX_INS5_IJSE_NSA_ILi8EEEEEENS5_IJSB_SE_EEEEEEEvNS4_8identityES14_NS15_INS16_ILi1ELi4ELi3EEES19_NSX_INS5_IJS1A_SF_EEENS5_IJSF_SB_EEEEEEEvS1F_EENS_8epilogue10collective18CollectiveEpilogueINS1M_23Sm100TmaWarpSpecializedILi2ELi2ELi64ELb0ELb0EEEJSG_NS5_IJNSX_ISE_SB_EENSX_INSA_ILi64EEESB_EEEEESH_SJ_SH_SJ_NS1M_6fusion15FusionCallbacksIS1Q_NS1V_17LinearCombinationISH_fSH_fLNS_15FloatRoundStyleE2EEESG_S1U_JEEENS4_5SM1004TMEM4LOAD26SM100_TMEM_LOAD_32dp32b64xES14_NS15_INS16_ILi2ELi4ELi3EEES19_NSX_INS5_IJS1A_S1S_EEENS5_IJS1S_SB_EEEEEEENS4_39AutoVectorizingCopyWithAssumedAlignmentILi128EEENS4_14SM90_TMA_STOREES29_S2B_S2B_EEEvvEEEEvNT_6ParamsE,"ax",@progbits
	.align	128
.text._ZN7cutlass13device_kernelINS_4gemm6kernel13GemmUniversalIN4cute5tupleIJiiiiEEENS1_10collective13CollectiveMmaINS1_35MainloopSm100TmaUmmaWarpSpecializedILi24ELi2ELi4ENS5_IJNS4_1CILi1EEESB_SB_EEEEENS5_IJNSA_ILi128EEESE_NSA_ILi32EEEEEENS_12float_e5m2_tENS5_IJSB_llEEESH_NS5_IJlSB_lEEENS4_8TiledMMAINS4_8MMA_AtomIJNS4_10MMA_TraitsINS4_19SM100_MMA_F8F6F4_SSEJSH_SH_fSE_SE_NS4_17integral_constantINS4_4UMMA5MajorELSQ_1EEENSO_ISQ_LSQ_0EEENSO_INSP_7ScaleInELST_0EEESU_EEEEEENS4_6LayoutISC_NS5_IJNSA_ILi0EEESY_SY_EEEEENS5_IJNS4_10UnderscoreES11_S11_EEEEENS4_13SM90_TMA_LOADENS4_14ComposedLayoutINS4_7SwizzleILi3ELi4ELi3EEENS4_18smem_ptr_flag_bitsILi8EEENSX_INS5_IJSE_NSA_ILi8EEEEEENS5_IJSB_SE_EEEEEEEvNS4_8identityES14_NS15_INS16_ILi1ELi4ELi3EEES19_NSX_INS5_IJS1A_SF_EEENS5_IJSF_SB_EEEEEEEvS1F_EENS_8epilogue10collective18CollectiveEpilogueINS1M_23Sm100TmaWarpSpecializedILi2ELi2ELi64ELb0ELb0EEEJSG_NS5_IJNSX_ISE_SB_EENSX_INSA_ILi64EEESB_EEEEESH_SJ_SH_SJ_NS1M_6fusion15FusionCallbacksIS1Q_NS1V_17LinearCombinationISH_fSH_fLNS_15FloatRoundStyleE2EEESG_S1U_JEEENS4_5SM1004TMEM4LOAD26SM100_TMEM_LOAD_32dp32b64xES14_NS15_INS16_ILi2ELi4ELi3EEES19_NSX_INS5_IJS1A_S1S_EEENS5_IJS1S_SB_EEEEEEENS4_39AutoVectorizingCopyWithAssumedAlignmentILi128EEENS4_14SM90_TMA_STOREES29_S2B_S2B_EEEvvEEEEvNT_6ParamsE:
        .type           _ZN7cutlass13device_kernelINS_4gemm6kernel13GemmUniversalIN4cute5tupleIJiiiiEEENS1_10collective13CollectiveMmaINS1_35MainloopSm100TmaUmmaWarpSpecializedILi24ELi2ELi4ENS5_IJNS4_1CILi1EEESB_SB_EEEEENS5_IJNSA_ILi128EEESE_NSA_ILi32EEEEEENS_12float_e5m2_tENS5_IJSB_llEEESH_NS5_IJlSB_lEEENS4_8TiledMMAINS4_8MMA_AtomIJNS4_10MMA_TraitsINS4_19SM100_MMA_F8F6F4_SSEJSH_SH_fSE_SE_NS4_17integral_constantINS4_4UMMA5MajorELSQ_1EEENSO_ISQ_LSQ_0EEENSO_INSP_7ScaleInELST_0EEESU_EEEEEENS4_6LayoutISC_NS5_IJNSA_ILi0EEESY_SY_EEEEENS5_IJNS4_10UnderscoreES11_S11_EEEEENS4_13SM90_TMA_LOADENS4_14ComposedLayoutINS4_7SwizzleILi3ELi4ELi3EEENS4_18smem_ptr_flag_bitsILi8EEENSX_INS5_IJSE_NSA_ILi8EEEEEENS5_IJSB_SE_EEEEEEEvNS4_8identityES14_NS15_INS16_ILi1ELi4ELi3EEES19_NSX_INS5_IJS1A_SF_EEENS5_IJSF_SB_EEEEEEEvS1F_EENS_8epilogue10collective18CollectiveEpilogueINS1M_23Sm100TmaWarpSpecializedILi2ELi2ELi64ELb0ELb0EEEJSG_NS5_IJNSX_ISE_SB_EENSX_INSA_ILi64EEESB_EEEEESH_SJ_SH_SJ_NS1M_6fusion15FusionCallbacksIS1Q_NS1V_17LinearCombinationISH_fSH_fLNS_15FloatRoundStyleE2EEESG_S1U_JEEENS4_5SM1004TMEM4LOAD26SM100_TMEM_LOAD_32dp32b64xES14_NS15_INS16_ILi2ELi4ELi3EEES19_NSX_INS5_IJS1A_S1S_EEENS5_IJS1S_SB_EEEEEEENS4_39AutoVectorizingCopyWithAssumedAlignmentILi128EEENS4_14SM90_TMA_STOREES29_S2B_S2B_EEEvvEEEEvNT_6ParamsE,@function
        .size           _ZN7cutlass13device_kernelINS_4gemm6kernel13GemmUniversalIN4cute5tupleIJiiiiEEENS1_10collective13CollectiveMmaINS1_35MainloopSm100TmaUmmaWarpSpecializedILi24ELi2ELi4ENS5_IJNS4_1CILi1EEESB_SB_EEEEENS5_IJNSA_ILi128EEESE_NSA_ILi32EEEEEENS_12float_e5m2_tENS5_IJSB_llEEESH_NS5_IJlSB_lEEENS4_8TiledMMAINS4_8MMA_AtomIJNS4_10MMA_TraitsINS4_19SM100_MMA_F8F6F4_SSEJSH_SH_fSE_SE_NS4_17integral_constantINS4_4UMMA5MajorELSQ_1EEENSO_ISQ_LSQ_0EEENSO_INSP_7ScaleInELST_0EEESU_EEEEEENS4_6LayoutISC_NS5_IJNSA_ILi0EEESY_SY_EEEEENS5_IJNS4_10UnderscoreES11_S11_EEEEENS4_13SM90_TMA_LOADENS4_14ComposedLayoutINS4_7SwizzleILi3ELi4ELi3EEENS4_18smem_ptr_flag_bitsILi8EEENSX_INS5_IJSE_NSA_ILi8EEEEEENS5_IJSB_SE_EEEEEEEvNS4_8identityES14_NS15_INS16_ILi1ELi4ELi3EEES19_NSX_INS5_IJS1A_SF_EEENS5_IJSF_SB_EEEEEEEvS1F_EENS_8epilogue10collective18CollectiveEpilogueINS1M_23Sm100TmaWarpSpecializedILi2ELi2ELi64ELb0ELb0EEEJSG_NS5_IJNSX_ISE_SB_EENSX_INSA_ILi64EEESB_EEEEESH_SJ_SH_SJ_NS1M_6fusion15FusionCallbacksIS1Q_NS1V_17LinearCombinationISH_fSH_fLNS_15FloatRoundStyleE2EEESG_S1U_JEEENS4_5SM1004TMEM4LOAD26SM100_TMEM_LOAD_32dp32b64xES14_NS15_INS16_ILi2ELi4ELi3EEES19_NSX_INS5_IJS1A_S1S_EEENS5_IJS1S_SB_EEEEEEENS4_39AutoVectorizingCopyWithAssumedAlignmentILi128EEENS4_14SM90_TMA_STOREES29_S2B_S2B_EEEvvEEEEvNT_6ParamsE,(.L_x_204 - _ZN7cutlass13device_kernelINS_4gemm6kernel13GemmUniversalIN4cute5tupleIJiiiiEEENS1_10collective13CollectiveMmaINS1_35MainloopSm100TmaUmmaWarpSpecializedILi24ELi2ELi4ENS5_IJNS4_1CILi1EEESB_SB_EEEEENS5_IJNSA_ILi128EEESE_NSA_ILi32EEEEEENS_12float_e5m2_tENS5_IJSB_llEEESH_NS5_IJlSB_lEEENS4_8TiledMMAINS4_8MMA_AtomIJNS4_10MMA_TraitsINS4_19SM100_MMA_F8F6F4_SSEJSH_SH_fSE_SE_NS4_17integral_constantINS4_4UMMA5MajorELSQ_1EEENSO_ISQ_LSQ_0EEENSO_INSP_7ScaleInELST_0EEESU_EEEEEENS4_6LayoutISC_NS5_IJNSA_ILi0EEESY_SY_EEEEENS5_IJNS4_10UnderscoreES11_S11_EEEEENS4_13SM90_TMA_LOADENS4_14ComposedLayoutINS4_7SwizzleILi3ELi4ELi3EEENS4_18smem_ptr_flag_bitsILi8EEENSX_INS5_IJSE_NSA_ILi8EEEEEENS5_IJSB_SE_EEEEEEEvNS4_8identityES14_NS15_INS16_ILi1ELi4ELi3EEES19_NSX_INS5_IJS1A_SF_EEENS5_IJSF_SB_EEEEEEEvS1F_EENS_8epilogue10collective18CollectiveEpilogueINS1M_23Sm100TmaWarpSpecializedILi2ELi2ELi64ELb0ELb0EEEJSG_NS5_IJNSX_ISE_SB_EENSX_INSA_ILi64EEESB_EEEEESH_SJ_SH_SJ_NS1M_6fusion15FusionCallbacksIS1Q_NS1V_17LinearCombinationISH_fSH_fLNS_15FloatRoundStyleE2EEESG_S1U_JEEENS4_5SM1004TMEM4LOAD26SM100_TMEM_LOAD_32dp32b64xES14_NS15_INS16_ILi2ELi4ELi3EEES19_NSX_INS5_IJS1A_S1S_EEENS5_IJS1S_SB_EEEEEEENS4_39AutoVectorizingCopyWithAssumedAlignmentILi128EEENS4_14SM90_TMA_STOREES29_S2B_S2B_EEEvvEEEEvNT_6ParamsE)
        .other          _ZN7cutlass13device_kernelINS_4gemm6kernel13GemmUniversalIN4cute5tupleIJiiiiEEENS1_10collective13CollectiveMmaINS1_35MainloopSm100TmaUmmaWarpSpecializedILi24ELi2ELi4ENS5_IJNS4_1CILi1EEESB_SB_EEEEENS5_IJNSA_ILi128EEESE_NSA_ILi32EEEEEENS_12float_e5m2_tENS5_IJSB_llEEESH_NS5_IJlSB_lEEENS4_8TiledMMAINS4_8MMA_AtomIJNS4_10MMA_TraitsINS4_19SM100_MMA_F8F6F4_SSEJSH_SH_fSE_SE_NS4_17integral_constantINS4_4UMMA5MajorELSQ_1EEENSO_ISQ_LSQ_0EEENSO_INSP_7ScaleInELST_0EEESU_EEEEEENS4_6LayoutISC_NS5_IJNSA_ILi0EEESY_SY_EEEEENS5_IJNS4_10UnderscoreES11_S11_EEEEENS4_13SM90_TMA_LOADENS4_14ComposedLayoutINS4_7SwizzleILi3ELi4ELi3EEENS4_18smem_ptr_flag_bitsILi8EEENSX_INS5_IJSE_NSA_ILi8EEEEEENS5_IJSB_SE_EEEEEEEvNS4_8identityES14_NS15_INS16_ILi1ELi4ELi3EEES19_NSX_INS5_IJS1A_SF_EEENS5_IJSF_SB_EEEEEEEvS1F_EENS_8epilogue10collective18CollectiveEpilogueINS1M_23Sm100TmaWarpSpecializedILi2ELi2ELi64ELb0ELb0EEEJSG_NS5_IJNSX_ISE_SB_EENSX_INSA_ILi64EEESB_EEEEESH_SJ_SH_SJ_NS1M_6fusion15FusionCallbacksIS1Q_NS1V_17LinearCombinationISH_fSH_fLNS_15FloatRoundStyleE2EEESG_S1U_JEEENS4_5SM1004TMEM4LOAD26SM100_TMEM_LOAD_32dp32b64xES14_NS15_INS16_ILi2ELi4ELi3EEES19_NSX_INS5_IJS1A_S1S_EEENS5_IJS1S_SB_EEEEEEENS4_39AutoVectorizingCopyWithAssumedAlignmentILi128EEENS4_14SM90_TMA_STOREES29_S2B_S2B_EEEvvEEEEvNT_6ParamsE,@"STO_CUDA_ENTRY STV_DEFAULT"
_ZN7cutlass13device_kernelINS_4gemm6kernel13GemmUniversalIN4cute5tupleIJiiiiEEENS1_10collective13CollectiveMmaINS1_35MainloopSm100TmaUmmaWarpSpecializedILi24ELi2ELi4ENS5_IJNS4_1CILi1EEESB_SB_EEEEENS5_IJNSA_ILi128EEESE_NSA_ILi32EEEEEENS_12float_e5m2_tENS5_IJSB_llEEESH_NS5_IJlSB_lEEENS4_8TiledMMAINS4_8MMA_AtomIJNS4_10MMA_TraitsINS4_19SM100_MMA_F8F6F4_SSEJSH_SH_fSE_SE_NS4_17integral_constantINS4_4UMMA5MajorELSQ_1EEENSO_ISQ_LSQ_0EEENSO_INSP_7ScaleInELST_0EEESU_EEEEEENS4_6LayoutISC_NS5_IJNSA_ILi0EEESY_SY_EEEEENS5_IJNS4_10UnderscoreES11_S11_EEEEENS4_13SM90_TMA_LOADENS4_14ComposedLayoutINS4_7SwizzleILi3ELi4ELi3EEENS4_18smem_ptr_flag_bitsILi8EEENSX_INS5_IJSE_NSA_ILi8EEEEEENS5_IJSB_SE_EEEEEEEvNS4_8identityES14_NS15_INS16_ILi1ELi4ELi3EEES19_NSX_INS5_IJS1A_SF_EEENS5_IJSF_SB_EEEEEEEvS1F_EENS_8epilogue10collective18CollectiveEpilogueINS1M_23Sm100TmaWarpSpecializedILi2ELi2ELi64ELb0ELb0EEEJSG_NS5_IJNSX_ISE_SB_EENSX_INSA_ILi64EEESB_EEEEESH_SJ_SH_SJ_NS1M_6fusion15FusionCallbacksIS1Q_NS1V_17LinearCombinationISH_fSH_fLNS_15FloatRoundStyleE2EEESG_S1U_JEEENS4_5SM1004TMEM4LOAD26SM100_TMEM_LOAD_32dp32b64xES14_NS15_INS16_ILi2ELi4ELi3EEES19_NSX_INS5_IJS1A_S1S_EEENS5_IJS1S_SB_EEEEEEENS4_39AutoVectorizingCopyWithAssumedAlignmentILi128EEENS4_14SM90_TMA_STOREES29_S2B_S2B_EEEvvEEEEvNT_6ParamsE:
[----:B------:R-:W1:Y:S01]  /*0000*/  LDC R1, c[0x0][0x37c] ;  /* 0x0000df00ff017b82 */ /* 0x000e620000000800 */
[----:B------:R-:W2:Y:S01]  /*0010*/  S2R R189, SR_TID.X ;  /* 0x0000000000bd7919 */ /* 0x000ea20000002100 */
[----:B------:R-:W3:Y:S01]  /*0020*/  LDCU.64 UR4, c[0x0][0x890] ;  /* 0x00011200ff0477ac */ /* 0x000ee20008000a00 */
[----:B------:R-:W-:Y:S02]  /*0030*/  PRMT R171, RZ, 0x7610, R171 ;  /* 0x00007610ffab7816 */ /* 0x000fe400000000ab */
[----:B------:R-:W-:Y:S01]  /*0040*/  ELECT P5, URZ, PT ;  /* 0x0000000000ff782f */ /* 0x000fe200038a0000 */
[----:B------:R-:W4:Y:S01]  /*0050*/  LDCU.64 UR46, c[0x0][0x358] ;  /* 0x00006b00ff2e77ac */ /* 0x000f220008000a00 */
[----:B---3--:R-:W-:-:S04]  /*0060*/  UISETP.NE.U32.AND UP0, UPT, UR4, URZ, UPT ;  /* 0x000000ff0400728c */ /* 0x008fc8000bf05070 */
[----:B------:R-:W-:Y:S01]  /*0070*/  UISETP.NE.AND.EX UP0, UPT, UR5, URZ, UPT, UP0 ;  /* 0x000000ff0500728c */ /* 0x000fe2000bf05300 */
[----:B--2---:R-:W-:-:S05]  /*0080*/  SHF.R.U32.HI R173, RZ, 0x5, R189 ;  /* 0x00000005ffad7819 */ /* 0x004fca00000116bd */
[----:B------:R-:W2:Y:S02]  /*0090*/  SHFL.IDX PT, R0, R173, RZ, 0x1f ;  /* 0x00001fffad007589 */ /* 0x000ea400000e0000 */
[----:B--2---:R-:W-:Y:S01]  /*00a0*/  R2UR UR8, R0 ;  /* 0x00000000000872ca */ /* 0x004fe200000e0000 */
[----:B-1--4-:R-:W-:-:S14]  /*00b0*/  BRA.U UP0, `(.L_x_0) ;  /* 0x00000001002c7547 */ /* 0x012fdc000b800000 */
[----:B------:R-:W1:Y:S02]  /*00c0*/  LDCU.64 UR6, c[0x0][0x888] ;  /* 0x00011100ff0677ac */ /* 0x000e640008000a00 */
[----:B-1----:R-:W-:-:S04]  /*00d0*/  UISETP.NE.U32.AND UP0, UPT, UR6, URZ, UPT ;  /* 0x000000ff0600728c */ /* 0x002fc8000bf05070 */
[----:B------:R-:W-:-:S09]  /*00e0*/  UISETP.NE.AND.EX UP0, UPT, UR7, URZ, UPT, UP0 ;  /* 0x000000ff0700728c */ /* 0x000fd2000bf05300 */
[----:B------:R-:W-:Y:S05]  /*00f0*/  BRA.U !UP0, `(.L_x_1) ;  /* 0x0000000108107547 */ /* 0x000fea000b800000 */
[----:B------:R-:W1:Y:S02]  /*0100*/  LDC.64 R2, c[0x0][0x888] ;  /* 0x00022200ff027b82 */ /* 0x000e640000000a00 */
[----:B-1----:R1:W5:Y:S01]  /*0110*/  LDG.E R81, desc[UR46][R2.64] ;  /* 0x0000002e02517981 */ /* 0x002362000c1e1900 */
[----:B------:R-:W-:Y:S01]  /*0120*/  HFMA2 R171, -RZ, RZ, 0, 5.9604644775390625e-08 ;  /* 0x00000001ffab7431 */ /* 0x000fe200000001ff */
[----:B------:R-:W-:Y:S05]  /*0130*/  BRA `(.L_x_0) ;  /* 0x00000000000c7947 */ /* 0x000fea0003800000 */
.L_x_1:
[----:B------:R-:W1:Y:S01]  /*0140*/  LDCU UR6, c[0x0][0x880] ;  /* 0x00011000ff0677ac */ /* 0x000e620008000800 */
[----:B------:R-:W-:Y:S01]  /*0150*/  HFMA2 R171, -RZ, RZ, 0, 5.9604644775390625e-08 ;  /* 0x00000001ffab7431 */ /* 0x000fe200000001ff */
[----:B-1----:R-:W-:-:S07]  /*0160*/  MOV R81, UR6 ;  /* 0x0000000600517c02 */ /* 0x002fce0008000f00 */
.L_x_0:
[----:B------:R-:W2:Y:S02]  /*0170*/  LDCU.64 UR6, c[0x0][0x8b0] ;  /* 0x00011600ff0677ac */ /* 0x000ea40008000a00 */
[----:B--2---:R-:W-:-:S04]  /*0180*/  UISETP.NE.U32.AND UP0, UPT, UR6, URZ, UPT ;  /* 0x000000ff0600728c */ /* 0x004fc8000bf05070 */
[----:B------:R-:W-:-:S09]  /*0190*/  UISETP.NE.AND.EX UP0, UPT, UR7, URZ, UPT, UP0 ;  /* 0x000000ff0700728c */ /* 0x000fd2000bf05300 */
[----:B------:R-:W-:Y:S05]  /*01a0*/  BRA.U UP0, `(.L_x_2) ;  /* 0x0000000100247547 */ /* 0x000fea000b800000 */
[----:B------:R-:W2:Y:S02]  /*01b0*/  LDCU.64 UR6, c[0x0][0x8a8] ;  /* 0x00011500ff0677ac */ /* 0x000ea40008000a00 */
[----:B--2---:R-:W-:-:S04]  /*01c0*/  UISETP.NE.U32.AND UP0, UPT, UR6, URZ, UPT ;  /* 0x000000ff0600728c */ /* 0x004fc8000bf05070 */
[----:B------:R-:W-:-:S09]  /*01d0*/  UISETP.NE.AND.EX UP0, UPT, UR7, URZ, UPT, UP0 ;  /* 0x000000ff0700728c */ /* 0x000fd2000bf05300 */
[----:B------:R-:W-:Y:S05]  /*01e0*/  BRA.U !UP0, `(.L_x_3) ;  /* 0x00000001080c7547 */ /* 0x000fea000b800000 */
[----:B------:R-:W2:Y:S02]  /*01f0*/  LDC.64 R78, c[0x0][0x8a8] ;  /* 0x00022a00ff4e7b82 */ /* 0x000ea40000000a00 */
[----:B--2---:R2:W5:Y:S01]  /*0200*/  LDG.E R78, desc[UR46][R78.64] ;  /* 0x0000002e4e4e7981 */ /* 0x004562000c1e1900 */
[----:B------:R-:W-:Y:S05]  /*0210*/  BRA `(.L_x_2) ;  /* 0x0000000000087947 */ /* 0x000fea0003800000 */
.L_x_3:
[----:B------:R-:W2:Y:S02]  /*0220*/  LDCU UR6, c[0x0][0x8a0] ;  /* 0x00011400ff0677ac */ /* 0x000ea40008000800 */
[----:B--2---:R-:W-:Y:S02]  /*0230*/  MOV R78, UR6 ;  /* 0x00000006004e7c02 */ /* 0x004fe40008000f00 */
.L_x_2:
[----:B------:R-:W-:Y:S01]  /*0240*/  IMAD.U32 R0, RZ, RZ, UR8 ;  /* 0x00000008ff007e24 */ /* 0x000fe2000f8e00ff */
[----:B------:R-:W-:Y:S04]  /*0250*/  BSSY.RECONVERGENT B0, `(.L_x_4) ;  /* 0x000000c000007945 */ /* 0x000fe80003800200 */
[C---:B------:R-:W-:Y:S02]  /*0260*/  ISETP.NE.OR P1, PT, R0.reuse, 0x1, !P5 ;  /* 0x000000010000780c */ /* 0x040fe40006f25670 */
[----:B------:R-:W-:-:S11]  /*0270*/  ISETP.NE.OR P0, PT, R0, 0x3, !P5 ;  /* 0x000000030000780c */ /* 0x000fd60006f05670 */
[----:B------:R-:W-:Y:S05]  /*0280*/  @P1 BRA `(.L_x_5) ;  /* 0x0000000000201947 */ /* 0x000fea0003800000 */
[----:B------:R-:W3:Y:S02]  /*0290*/  LDCU.64 UR6, c[0x0][0x348] ;  /* 0x00006900ff0677ac */ /* 0x000ee40008000a00 */
[----:B---3--:R-:W-:Y:S02]  /*02a0*/  UIADD3 UR10, UP1, UPT, UR6, 0x80, URZ ;  /* 0x00000080060a7890 */ /* 0x008fe4000ff3e0ff */
[----:B------:R-:W-:Y:S02]  /*02b0*/  UIADD3 UR6, UP0, UPT, UR6, 0x180, URZ ;  /* 0x0000018006067890 */ /* 0x000fe4000ff1e0ff */
[----:B------:R-:W-:Y:S02]  /*02c0*/  UIADD3.X UR11, UPT, UPT, URZ, UR7, URZ, UP1, !UPT ;  /* 0x00000007ff0b7290 */ /* 0x000fe40008ffe4ff */
[----:B------:R-:W-:-:S07]  /*02d0*/  UIADD3.X UR7, UPT, UPT, URZ, UR7, URZ, UP0, !UPT ;  /* 0x00000007ff077290 */ /* 0x000fce00087fe4ff */
[----:B------:R3:W-:Y:S02]  /*02e0*/  UTMACCTL.PF [UR10] ;  /* 0x000000000a0079b9 */ /* 0x0007e40008040000 */
[----:B------:R3:W-:Y:S02]  /*02f0*/  UTMACCTL.PF [UR6] ;  /* 0x00000000060079b9 */ /* 0x0007e40008040000 */
[----:B---3--:R-:W-:Y:S01]  /*0300*/  NOP ;  /* 0x0000000000007918 */ /* 0x008fe20000000000 */
.L_x_5:
[----:B------:R-:W-:Y:S05]  /*0310*/  BSYNC.RECONVERGENT B0 ;  /* 0x0000000000007941 */ /* 0x000fea0003800200 */
.L_x_4:
[----:B------:R-:W-:Y:S04]  /*0320*/  BSSY.RECONVERGENT B0, `(.L_x_6) ;  /* 0x000000a000007945 */ /* 0x000fe80003800200 */
        /* <DEDUP_REMOVED lines=9> */
.L_x_7:
[----:B------:R-:W-:Y:S05]  /*03c0*/  BSYNC.RECONVERGENT B0 ;  /* 0x0000000000007941 */ /* 0x000fea0003800200 */
.L_x_6:
[----:B------:R-:W3:Y:S01]  /*03d0*/  LDCU.64 UR6, c[0x0][0x888] ;  /* 0x00011100ff0677ac */ /* 0x000ee20008000a00 */
[----:B------:R-:W-:Y:S02]  /*03e0*/  UISETP.EQ.U32.AND UP1, UPT, UR4, URZ, UPT ;  /* 0x000000ff0400728c */ /* 0x000fe4000bf22070 */
[----:B------:R-:W-:Y:S02]  /*03f0*/  UPLOP3.LUT UP2, UPT, UPT, UPT, UPT, 0x80, 0x8 ;  /* 0x000000000008789c */ /* 0x000fe40003f4f070 */
[----:B---3--:R-:W-:-:S04]  /*0400*/  UISETP.NE.U32.AND UP0, UPT, UR6, URZ, UPT ;  /* 0x000000ff0600728c */ /* 0x008fc8000bf05070 */
[----:B------:R-:W-:-:S04]  /*0410*/  UISETP.NE.AND.EX UP0, UPT, UR7, URZ, UPT, UP0 ;  /* 0x000000ff0700728c */ /* 0x000fc8000bf05300 */
[----:B------:R-:W-:-:S04]  /*0420*/  UISETP.EQ.OR.EX UP3, UPT, UR5, URZ, !UP0, UP1 ;  /* 0x000000ff0500728c */ /* 0x000fc8000c762710 */
[----:B------:R-:W-:-:S05]  /*0430*/  UP2UR UR50, UPR, URZ, 0x8 ;  /* 0x00000008ff327883 */ /* 0x000fca0008000000 */
[----:B------:R-:W-:Y:S07]  /*0440*/  BRA.U !UP3, `(.L_x_8) ;  /* 0x000000010b207547 */ /* 0x000fee000b800000 */
[----:B------:R-:W-:Y:S01]  /*0450*/  UISETP.NE.U32.AND UP2, UPT, UR4, URZ, UPT ;  /* 0x000000ff0400728c */ /* 0x000fe2000bf45070 */
[----:B-----5:R-:W-:Y:S01]  /*0460*/  FSETP.NEU.AND P0, PT, R81, RZ, PT ;  /* 0x000000ff5100720b */ /* 0x020fe20003f0d000 */
[----:B------:R-:W-:Y:S02]  /*0470*/  USEL UR4, URZ, 0xffffffff, UP0 ;  /* 0xffffffffff047887 */ /* 0x000fe40008000000 */
[----:B------:R-:W-:-:S10]  /*0480*/  UISETP.NE.AND.EX UP2, UPT, UR5, URZ, UPT, UP2 ;  /* 0x000000ff0500728c */ /* 0x000fd4000bf45320 */
[----:B------:R-:W-:Y:S01]  /*0490*/  VOTEU.ANY UP1, P0 ;  /* 0x0000000000ff7886 */ /* 0x000fe20000020100 */
[----:B------:R-:W-:-:S04]  /*04a0*/  @!UP2 USEL UR4, URZ, 0xffffffff, UP1 ;  /* 0xffffffffff04a887 */ /* 0x000fc80008800000 */
[----:B------:R-:W-:-:S04]  /*04b0*/  ULOP3.LUT UR4, UR4, 0x1, URZ, 0xc0, !UPT ;  /* 0x0000000104047892 */ /* 0x000fc8000f8ec0ff */
[----:B------:R-:W-:-:S11]  /*04c0*/  UISETP.NE.U32.AND UP2, UPT, UR4, 0x1, UPT ;  /* 0x000000010400788c */ /* 0x000fd6000bf45070 */
.L_x_8:
[----:B-1----:R-:W1:Y:S01]  /*04d0*/  SHFL.IDX PT, R2, R173, RZ, 0x1f ;  /* 0x00001fffad027589 */ /* 0x002e6200000e0000 */
[----:B------:R-:W-:-:S04]  /*04e0*/  UISETP.NE.AND UP1, UPT, UR8, 0x2, UPT ;  /* 0x000000020800788c */ /* 0x000fc8000bf25270 */
[----:B------:R-:W-:Y:S01]  /*04f0*/  USEL UR6, URZ, 0x1, UP1 ;  /* 0x00000001ff067887 */ /* 0x000fe20008800000 */
[----:B-1----:R-:W-:-:S13]  /*0500*/  ISETP.NE.AND P0, PT, R2, RZ, PT ;  /* 0x000000ff0200720c */ /* 0x002fda0003f05270 */
[----:B------:R-:W-:Y:S05]  /*0510*/  @P0 BRA `(.L_x_9) ;  /* 0x0000000000f40947 */ /* 0x000fea0003800000 */
[----:B------:R-:W-:Y:S01]  /*0520*/  ELECT P0, URZ, PT ;  /* 0x0000000000ff782f */ /* 0x000fe20003800000 */
[----:B------:R-:W-:-:S12]  /*0530*/  BSSY.RECONVERGENT B0, `(.L_x_9) ;  /* 0x000003b000007945 */ /* 0x000fd80003800200 */
[----:B------:R-:W-:Y:S05]  /*0540*/  @!P0 BRA `(.L_x_10) ;  /* 0x0000000000e48947 */ /* 0x000fea0003800000 */
[----:B------:R-:W1:Y:S01]  /*0550*/  S2UR UR5, SR_CgaCtaId ;  /* 0x00000000000579c3 */ /* 0x000e620000008800 */
[----:B------:R-:W-:Y:S01]  /*0560*/  UMOV UR7, 0x400 ;  /* 0x0000040000077882 */ /* 0x000fe20000000000 */
[----:B------:R-:W-:Y:S02]  /*0570*/  UMOV UR4, 0x1 ;  /* 0x0000000100047882 */ /* 0x000fe40000000000 */
[----:B------:R-:W-:-:S04]  /*0580*/  UIADD3 UR10, UPT, UPT, -UR4, 0x100000, URZ ;  /* 0x00100000040a7890 */ /* 0x000fc8000fffe1ff */
[----:B------:R-:W-:Y:S02]  /*0590*/  USHF.L.U32 UR11, UR10, 0xb, URZ ;  /* 0x0000000b0a0b7899 */ /* 0x000fe400080006ff */
[----:B------:R-:W-:Y:S02]  /*05a0*/  USHF.L.U32 UR10, UR10, 0x1, URZ ;  /* 0x000000010a0a7899 */ /* 0x000fe400080006ff */
[----:B-1----:R-:W-:Y:S01]  /*05b0*/  ULEA UR5, UR5, UR7, 0x18 ;  /* 0x0000000705057291 */ /* 0x002fe2000f8ec0ff */
[----:B------:R-:W1:Y:S11]  /*05c0*/  FENCE.VIEW.ASYNC.S ;  /* 0x00000000000073c6 */ /* 0x000e760000000000 */
[----:B-1----:R1:W3:Y:S01]  /*05d0*/  SYNCS.EXCH.64 URZ, [UR5], UR10 ;  /* 0x0000000a05ff75b2 */ /* 0x0022e20008000100 */
[----:B------:R1:W4:Y:S01]  /*05e0*/  SYNCS.EXCH.64 URZ, [UR5+0xc0], UR10 ;  /* 0x0000c00a05ff75b2 */ /* 0x0003220008000100 */
[----:B------:R1:W1:Y:S01]  /*05f0*/  SYNCS.EXCH.64 URZ, [UR5+0x8], UR10 ;  /* 0x0000080a05ff75b2 */ /* 0x0002620008000100 */
        /* <DEDUP_REMOVED lines=45> */
[----:B---34-:R-:W-:Y:S01]  /*08d0*/  NOP ;  /* 0x0000000000007918 */ /* 0x018fe20000000000 */
.L_x_10:
[----:B-1----:R-:W-:Y:S05]  /*08e0*/  BSYNC.RECONVERGENT B0 ;  /* 0x0000000000007941 */ /* 0x002fea0003800200 */
.L_x_9:
[----:B------:R-:W1:Y:S01]  /*08f0*/  SHFL.IDX PT, R2, R173, RZ, 0x1f ;  /* 0x00001fffad027589 */ /* 0x000e6200000e0000 */
[----:B------:R-:W-:Y:S01]  /*0900*/  NOP ;  /* 0x0000000000007918 */ /* 0x000fe20000000000 */
[----:B-1----:R-:W-:-:S13]  /*0910*/  ISETP.NE.AND P0, PT, R2, 0x1, PT ;  /* 0x000000010200780c */ /* 0x002fda0003f05270 */
[----:B------:R-:W-:Y:S05]  /*0920*/  @P0 BRA `(.L_x_11) ;  /* 0x0000000000480947 */ /* 0x000fea0003800000 */
[----:B------:R-:W1:Y:S01]  /*0930*/  S2UR UR7, SR_CgaCtaId ;  /* 0x00000000000779c3 */ /* 0x000e620000008800 */
[----:B------:R-:W-:Y:S01]  /*0940*/  UMOV UR9, 0x400 ;  /* 0x0000040000097882 */ /* 0x000fe20000000000 */
[----:B------:R-:W-:Y:S01]  /*0950*/  UMOV UR5, 0x20 ;  /* 0x0000002000057882 */ /* 0x000fe20000000000 */
[----:B------:R-:W-:Y:S01]  /*0960*/  UMOV UR4, 0x80 ;  /* 0x0000008000047882 */ /* 0x000fe20000000000 */
[----:B------:R-:W-:-:S04]  /*0970*/  UIADD3 UR10, UPT, UPT, -UR5, 0x100000, URZ ;  /* 0x00100000050a7890 */ /* 0x000fc8000fffe1ff */
[----:B------:R-:W-:Y:S02]  /*0980*/  USHF.L.U32 UR11, UR10, 0xb, URZ ;  /* 0x0000000b0a0b7899 */ /* 0x000fe400080006ff */
[----:B------:R-:W-:Y:S02]  /*0990*/  USHF.L.U32 UR10, UR10, 0x1, URZ ;  /* 0x000000010a0a7899 */ /* 0x000fe400080006ff */
[----:B------:R-:W-:-:S04]  /*09a0*/  UIADD3 UR4, UPT, UPT, -UR4, 0x100000, URZ ;  /* 0x0010000004047890 */ /* 0x000fc8000fffe1ff */
[----:B------:R-:W-:Y:S02]  /*09b0*/  USHF.L.U32 UR5, UR4, 0xb, URZ ;  /* 0x0000000b04057899 */ /* 0x000fe400080006ff */
[----:B------:R-:W-:Y:S01]  /*09c0*/  USHF.L.U32 UR4, UR4, 0x1, URZ ;  /* 0x0000000104047899 */ /* 0x000fe200080006ff */
[----:B------:R-:W-:Y:S01]  /*09d0*/  ELECT P0, URZ, PT ;  /* 0x0000000000ff782f */ /* 0x000fe20003800000 */
[----:B-1----:R-:W-:Y:S01]  /*09e0*/  ULEA UR7, UR7, UR9, 0x18 ;  /* 0x0000000907077291 */ /* 0x002fe2000f8ec0ff */
[----:B------:R-:W1:Y:S11]  /*09f0*/  FENCE.VIEW.ASYNC.S ;  /* 0x00000000000073c6 */ /* 0x000e760000000000 */
[----:B-1----:R1:W3:Y:S01]  /*0a00*/  SYNCS.EXCH.64 URZ, [UR7+0x180], UR10 ;  /* 0x0001800a07ff75b2 */ /* 0x0022e20008000100 */
[----:B------:R1:W4:Y:S01]  /*0a10*/  SYNCS.EXCH.64 URZ, [UR7+0x190], UR4 ;  /* 0x0001900407ff75b2 */ /* 0x0003220008000100 */
[----:B------:R1:W1:Y:S01]  /*0a20*/  SYNCS.EXCH.64 URZ, [UR7+0x188], UR10 ;  /* 0x0001880a07ff75b2 */ /* 0x0002620008000100 */
[----:B------:R1:W1:Y:S01]  /*0a30*/  SYNCS.EXCH.64 URZ, [UR7+0x198], UR4 ;  /* 0x0001980407ff75b2 */ /* 0x0002620008000100 */
[----:B------:R-:W-:Y:S01]  /*0a40*/  NOP ;  /* 0x0000000000007918 */ /* 0x000fe20000000000 */
.L_x_11:
[----:B------:R-:W2:Y:S01]  /*0a50*/  SHFL.IDX PT, R2, R173, RZ, 0x1f ;  /* 0x00001fffad027589 */ /* 0x000ea200000e0000 */
[----:B------:R-:W-:Y:S01]  /*0a60*/  NOP ;  /* 0x0000000000007918 */ /* 0x000fe20000000000 */
[----:B--2---:R-:W-:-:S13]  /*0a70*/  ISETP.NE.AND P0, PT, R2, 0x3, PT ;  /* 0x000000030200780c */ /* 0x004fda0003f05270 */
[----:B------:R-:W-:Y:S05]  /*0a80*/  @P0 BRA `(.L_x_12) ;  /* 0x0000000000300947 */ /* 0x000fea0003800000 */
[----:B-1----:R-:W1:Y:S01]  /*0a90*/  S2UR UR5, SR_CgaCtaId ;  /* 0x00000000000579c3 */ /* 0x002e620000008800 */
[----:B------:R-:W-:Y:S01]  /*0aa0*/  UMOV UR7, 0x400 ;  /* 0x0000040000077882 */ /* 0x000fe20000000000 */
[----:B------:R-:W-:Y:S01]  /*0ab0*/  UMOV UR4, 0x20 ;  /* 0x0000002000047882 */ /* 0x000fe20000000000 */
[----:B------:R-:W-:Y:S01]  /*0ac0*/  ELECT P0, URZ, PT ;  /* 0x0000000000ff782f */ /* 0x000fe20003800000 */
[----:B------:R-:W-:-:S04]  /*0ad0*/  UIADD3 UR10, UPT, UPT, -UR4, 0x100000, URZ ;  /* 0x00100000040a7890 */ /* 0x000fc8000fffe1ff */
[----:B------:R-:W-:Y:S02]  /*0ae0*/  USHF.L.U32 UR11, UR10, 0xb, URZ ;  /* 0x0000000b0a0b7899 */ /* 0x000fe400080006ff */
[----:B------:R-:W-:Y:S02]  /*0af0*/  USHF.L.U32 UR10, UR10, 0x1, URZ ;  /* 0x000000010a0a7899 */ /* 0x000fe400080006ff */
[----:B-1----:R-:W-:Y:S01]  /*0b00*/  ULEA UR5, UR5, UR7, 0x18 ;  /* 0x0000000705057291 */ /* 0x002fe2000f8ec0ff */
[----:B------:R-:W1:Y:S11]  /*0b10*/  FENCE.VIEW.ASYNC.S ;  /* 0x00000000000073c6 */ /* 0x000e760000000000 */
[----:B-1----:R2:W1:Y:S01]  /*0b20*/  SYNCS.EXCH.64 URZ, [UR5+0x1a0], UR10 ;  /* 0x0001a00a05ff75b2 */ /* 0x0024620008000100 */
[----:B------:R2:W1:Y:S02]  /*0b30*/  SYNCS.EXCH.64 URZ, [UR5+0x1a8], UR10 ;  /* 0x0001a80a05ff75b2 */ /* 0x0004640008000100 */
[----:B--2---:R-:W-:Y:S01]  /*0b40*/  NOP ;  /* 0x0000000000007918 */ /* 0x004fe20000000000 */
.L_x_12:
[----:B------:R-:W2:Y:S01]  /*0b50*/  SHFL.IDX PT, R2, R173, RZ, 0x1f ;  /* 0x00001fffad027589 */ /* 0x000ea200000e0000 */
[----:B------:R-:W-:Y:S01]  /*0b60*/  NOP ;  /* 0x0000000000007918 */ /* 0x000fe20000000000 */
[----:B--2---:R-:W-:-:S13]  /*0b70*/  ISETP.NE.AND P0, PT, R2, 0x4, PT ;  /* 0x000000040200780c */ /* 0x004fda0003f05270 */
[----:B------:R-:W-:Y:S05]  /*0b80*/  @P0 BRA `(.L_x_13) ;  /* 0x00000000004c0947 */ /* 0x000fea0003800000 */
[----:B-1----:R-:W1:Y:S01]  /*0b90*/  S2UR UR5, SR_CgaCtaId ;  /* 0x00000000000579c3 */ /* 0x002e620000008800 */
[----:B------:R-:W-:Y:S01]  /*0ba0*/  UMOV UR9, 0x100 ;  /* 0x0000010000097882 */ /* 0x000fe20000000000 */
[----:B------:R-:W-:Y:S01]  /*0bb0*/  UMOV UR7, 0x400 ;  /* 0x0000040000077882 */ /* 0x000fe20000000000 */
[----:B------:R-:W-:Y:S01]  /*0bc0*/  USEL UR9, UR9, 0xe0, UP2 ;  /* 0x000000e009097887 */ /* 0x000fe20009000000 */
[----:B------:R-:W-:Y:S01]  /*0bd0*/  UMOV UR4, 0x1 ;  /* 0x0000000100047882 */ /* 0x000fe20000000000 */
[----:B------:R-:W-:Y:S01]  /*0be0*/  ELECT P0, URZ, PT ;  /* 0x0000000000ff782f */ /* 0x000fe20003800000 */
[----:B------:R-:W-:-:S04]  /*0bf0*/  UIADD3 UR10, UPT, UPT, -UR4, 0x100000, URZ ;  /* 0x00100000040a7890 */ /* 0x000fc8000fffe1ff */
[----:B------:R-:W-:Y:S02]  /*0c00*/  USHF.L.U32 UR11, UR10, 0xb, URZ ;  /* 0x0000000b0a0b7899 */ /* 0x000fe400080006ff */
[----:B------:R-:W-:Y:S02]  /*0c10*/  USHF.L.U32 UR10, UR10, 0x1, URZ ;  /* 0x000000010a0a7899 */ /* 0x000fe400080006ff */
[----:B------:R-:W-:-:S04]  /*0c20*/  UIADD3 UR12, UPT, UPT, -UR9, 0x100000, URZ ;  /* 0x00100000090c7890 */ /* 0x000fc8000fffe1ff */
[----:B------:R-:W-:Y:S02]  /*0c30*/  USHF.L.U32 UR13, UR12, 0xb, URZ ;  /* 0x0000000b0c0d7899 */ /* 0x000fe400080006ff */
[----:B------:R-:W-:Y:S02]  /*0c40*/  USHF.L.U32 UR12, UR12, 0x1, URZ ;  /* 0x000000010c0c7899 */ /* 0x000fe400080006ff */
[----:B-1----:R-:W-:Y:S01]  /*0c50*/  ULEA UR5, UR5, UR7, 0x18 ;  /* 0x0000000705057291 */ /* 0x002fe2000f8ec0ff */
[----:B------:R-:W1:Y:S11]  /*0c60*/  FENCE.VIEW.ASYNC.S ;  /* 0x00000000000073c6 */ /* 0x000e760000000000 */
[----:B-1----:R2:W1:Y:S01]  /*0c70*/  SYNCS.EXCH.64 URZ, [UR5+0x1b0], UR10 ;  /* 0x0001b00a05ff75b2 */ /* 0x0024620008000100 */
[----:B------:R2:W1:Y:S01]  /*0c80*/  SYNCS.EXCH.64 URZ, [UR5+0x1c0], UR12 ;  /* 0x0001c00c05ff75b2 */ /* 0x0004620008000100 */
[----:B------:R2:W1:Y:S01]  /*0c90*/  SYNCS.EXCH.64 URZ, [UR5+0x1b8], UR10 ;  /* 0x0001b80a05ff75b2 */ /* 0x0004620008000100 */
[----:B------:R2:W1:Y:S02]  /*0ca0*/  SYNCS.EXCH.64 URZ, [UR5+0x1c8], UR12 ;  /* 0x0001c80c05ff75b2 */ /* 0x0004640008000100 */
[----:B--2---:R-:W-:Y:S01]  /*0cb0*/  NOP ;  /* 0x0000000000007918 */ /* 0x004fe20000000000 */
.L_x_13:
[----:B------:R-:W2:Y:S01]  /*0cc0*/  SHFL.IDX PT, R2, R173, RZ, 0x1f ;  /* 0x00001fffad027589 */ /* 0x000ea200000e0000 */
[----:B------:R-:W-:Y:S01]  /*0cd0*/  NOP ;  /* 0x0000000000007918 */ /* 0x000fe20000000000 */
[----:B--2---:R-:W-:-:S13]  /*0ce0*/  ISETP.NE.AND P0, PT, R2, 0x5, PT ;  /* 0x000000050200780c */ /* 0x004fda0003f05270 */
[----:B------:R-:W-:Y:S05]  /*0cf0*/  @P0 BRA `(.L_x_14) ;  /* 0x0000000000580947 */ /* 0x000fea0003800000 */
[----:B-1----:R-:W1:Y:S01]  /*0d00*/  S2UR UR7, SR_CgaCtaId ;  /* 0x00000000000779c3 */ /* 0x002e620000008800 */
        /* <DEDUP_REMOVED lines=12> */
[----:B-1----:R2:W1:Y:S01]  /*0dd0*/  SYNCS.EXCH.64 URZ, [UR7+0x1d0], UR10 ;  /* 0x0001d00a07ff75b2 */ /* 0x0024620008000100 */
[----:B------:R2:W1:Y:S01]  /*0de0*/  SYNCS.EXCH.64 URZ, [UR7+0x1f0], UR4 ;  /* 0x0001f00407ff75b2 */ /* 0x0004620008000100 */
[----:B------:R2:W1:Y:S01]  /*0df0*/  SYNCS.EXCH.64 URZ, [UR7+0x1d8], UR10 ;  /* 0x0001d80a07ff75b2 */ /* 0x0004620008000100 */
[----:B------:R2:W1:Y:S01]  /*0e00*/  SYNCS.EXCH.64 URZ, [UR7+0x1f8], UR4 ;  /* 0x0001f80407ff75b2 */ /* 0x0004620008000100 */
[----:B------:R2:W1:Y:S01]  /*0e10*/  SYNCS.EXCH.64 URZ, [UR7+0x1e0], UR10 ;  /* 0x0001e00a07ff75b2 */ /* 0x0004620008000100 */
[----:B------:R2:W1:Y:S01]  /*0e20*/  SYNCS.EXCH.64 URZ, [UR7+0x200], UR4 ;  /* 0x0002000407ff75b2 */ /* 0x0004620008000100 */
[----:B------:R2:W1:Y:S01]  /*0e30*/  SYNCS.EXCH.64 URZ, [UR7+0x1e8], UR10 ;  /* 0x0001e80a07ff75b2 */ /* 0x0004620008000100 */
[----:B------:R2:W1:Y:S02]  /*0e40*/  SYNCS.EXCH.64 URZ, [UR7+0x208], UR4 ;  /* 0x0002080407ff75b2 */ /* 0x0004640008000100 */
[----:B--2---:R-:W-:Y:S01]  /*0e50*/  NOP ;  /* 0x0000000000007918 */ /* 0x004fe20000000000 */
.L_x_14:
        /* <DEDUP_REMOVED lines=18> */
.L_x_15:
[----:B-1----:R-:W1:Y:S01]  /*0f80*/  S2UR UR5, SR_CTAID.X ;  /* 0x00000000000579c3 */ /* 0x002e620000002500 */
[----:B------:R-:W-:-:S05]  /*0f90*/  CS2R.32 R170, SR_CgaSize ;  /* 0x0000000000aa7805 */ /* 0x000fca0000008a00 */
[----:B------:R-:W-:-:S05]  /*0fa0*/  IMAD R170, R170, -0xa0, RZ ;  /* 0xffffff60aaaa7824 */ /* 0x000fca00078e02ff */
[----:B------:R-:W-:-:S14]  /*0fb0*/  R2UR UR9, R170 ;  /* 0x00000000aa0972ca */ /* 0x000fdc00000e0000 */
[----:B------:R-:W2:Y:S01]  /*0fc0*/  LDCU UR9, c[0x0][UR9+0x2b0] ;  /* 0x00005600090977ac */ /* 0x000ea20008000800 */
[----:B------:R-:W-:Y:S01]  /*0fd0*/  NOP ;  /* 0x0000000000007918 */ /* 0x000fe20000000000 */
[----:B------:R-:W-:-:S05]  /*0fe0*/  CS2R.32 R170, SR_CgaSize ;  /* 0x0000000000aa7805 */ /* 0x000fca0000008a00 */
[----:B------:R-:W-:-:S05]  /*0ff0*/  IMAD R170, R170, -0xa0, RZ ;  /* 0xffffff60aaaa7824 */ /* 0x000fca00078e02ff */
[----:B------:R-:W-:-:S14]  /*1000*/  R2UR UR7, R170 ;  /* 0x00000000aa0772ca */ /* 0x000fdc00000e0000 */
[----:B------:R-:W3:Y:S01]  /*1010*/  LDCU UR7, c[0x0][UR7+0x2b4] ;  /* 0x00005680070777ac */ /* 0x000ee20008000800 */
[----:B------:R-:W4:Y:S08]  /*1020*/  S2UR UR4, SR_CTAID.Y ;  /* 0x00000000000479c3 */ /* 0x000f300000002600 */
[----:B------:R-:W3:Y:S01]  /*1030*/  LDC R9, c[0x0][0xb24] ;  /* 0x0002c900ff097b82 */ /* 0x000ee20000000800 */
[----:B-1----:R-:W-:-:S02]  /*1040*/  I2FP.F32.U32 R5, UR5 ;  /* 0x0000000500057c45 */ /* 0x002fc40008201000 */
[----:B------:R-:W-:-:S05]  /*1050*/  CS2R.32 R3, SR_CgaSize ;  /* 0x0000000000037805 */ /* 0x000fca0000008a00 */
[----:B------:R-:W-:-:S06]  /*1060*/  IMAD R3, R3, -0xa0, RZ ;  /* 0xffffff6003037824 */ /* 0x000fcc00078e02ff */
[----:B------:R-:W1:Y:S01]  /*1070*/  LDC R3, c[0x0][R3+0x2a0] ;  /* 0x0000a80003037b82 */ /* 0x000e620000000800 */
[----:B------:R-:W-:Y:S01]  /*1080*/  MOV R21, UR5 ;  /* 0x0000000500157c02 */ /* 0x000fe20008000f00 */
[----:B--2---:R-:W-:Y:S01]  /*1090*/  FMUL R5, R5, UR9 ;  /* 0x0000000905057c20 */ /* 0x004fe20008400000 */
[----:B----4-:R-:W-:Y:S02]  /*10a0*/  I2FP.F32.U32 R4, UR4 ;  /* 0x0000000400047c45 */ /* 0x010fe40008201000 */
[----:B------:R-:W-:-:S05]  /*10b0*/  CS2R.32 R2, SR_CgaSize ;  /* 0x0000000000027805 */ /* 0x000fca0000008a00 */
[----:B------:R-:W-:-:S06]  /*10c0*/  IMAD R2, R2, -0xa0, RZ ;  /* 0xffffff6002027824 */ /* 0x000fcc00078e02ff */
[----:B------:R-:W2:Y:S01]  /*10d0*/  LDC R2, c[0x0][R2+0x2a4] ;  /* 0x0000a90002027b82 */ /* 0x000ea20000000800 */
[----:B------:R-:W4:Y:S01]  /*10e0*/  F2I.U32.TRUNC.NTZ R170, R5 ;  /* 0x0000000500aa7305 */ /* 0x000f22000020f000 */
[----:B------:R-:W-:Y:S01]  /*10f0*/  MOV R20, UR4 ;  /* 0x0000000400147c02 */ /* 0x000fe20008000f00 */
[----:B---3--:R-:W-:-:S05]  /*1100*/  FMUL R4, R4, UR7 ;  /* 0x0000000704047c20 */ /* 0x008fca0008400000 */
[----:B------:R-:W-:Y:S01]  /*1110*/  BAR.SYNC.DEFER_BLOCKING 0x0 ;  /* 0x0000000000007b1d */ /* 0x000fe20000010000 */
[----:B------:R-:W-:-:S05]  /*1120*/  ISETP.GE.AND P0, PT, R9, 0x1, PT ;  /* 0x000000010900780c */ /* 0x000fca0003f06270 */
[----:B------:R-:W3:Y:S02]  /*1130*/  F2I.U32.TRUNC.NTZ R147, R4 ;  /* 0x0000000400937305 */ /* 0x000ee4000020f000 */
[----:B------:R-:W2:Y:S01]  /*1140*/  S2UR UR36, SR_CTAID.Z ;  /* 0x00000000002479c3 */ /* 0x000ea20000002700 */
[----:B----4-:R-:W-:-:S05]  /*1150*/  IADD3 R170, PT, PT, -R170, RZ, RZ ;  /* 0x000000ffaaaa7210 */ /* 0x010fca0007ffe1ff */
[----:B-1----:R-:W-:Y:S01]  /*1160*/  IMAD R170, R3, R170, UR5 ;  /* 0x0000000503aa7e24 */ /* 0x002fe2000f8e02aa */
[----:B---3--:R-:W-:-:S05]  /*1170*/  IADD3 R147, PT, PT, -R147, RZ, RZ ;  /* 0x000000ff93937210 */ /* 0x008fca0007ffe1ff */
[----:B--2---:R-:W-:Y:S01]  /*1180*/  IMAD R147, R2, R147, UR4 ;  /* 0x0000000402937e24 */ /* 0x004fe2000f8e0293 */
[----:B------:R-:W-:Y:S06]  /*1190*/  @!P0 BRA `(.L_x_16) ;  /* 0x0000000000b88947 */ /* 0x000fec0003800000 */
[----:B------:R-:W1:Y:S01]  /*11a0*/  LDC.64 R4, c[0x0][0xb18] ;  /* 0x0002c600ff047b82 */ /* 0x000e620000000a00 */
[----:B------:R-:W-:-:S07]  /*11b0*/  ISETP.NE.AND P0, PT, R9, 0x1, PT ;  /* 0x000000010900780c */ /* 0x000fce0003f05270 */
[----:B------:R-:W2:Y:S08]  /*11c0*/  LDC R10, c[0x0][0xb0c] ;  /* 0x0002c300ff0a7b82 */ /* 0x000eb00000000800 */
[----:B------:R-:W3:Y:S08]  /*11d0*/  LDC R11, c[0x0][0x370] ;  /* 0x0000dc00ff0b7b82 */ /* 0x000ef00000000800 */
[----:B------:R-:W4:Y:S01]  /*11e0*/  LDC R12, c[0x0][0x374] ;  /* 0x0000dd00ff0c7b82 */ /* 0x000f220000000800 */
[----:B-1----:R-:W-:-:S07]  /*11f0*/  ISETP.NE.AND P1, PT, R4, 0x1, PT ;  /* 0x000000010400780c */ /* 0x002fce0003f25270 */
[----:B------:R-:W3:Y:S01]  /*1200*/  LDC.64 R6, c[0x0][0xb10] ;  /* 0x0002c400ff067b82 */ /* 0x000ee20000000a00 */
[----:B--2---:R-:W-:-:S07]  /*1210*/  ISETP.NE.AND P2, PT, R10, 0x1, PT ;  /* 0x000000010a00780c */ /* 0x004fce0003f45270 */
[----:B------:R-:W1:Y:S08]  /*1220*/  LDC R8, c[0x0][0xb20] ;  /* 0x0002c800ff087b82 */ /* 0x000e700000000800 */
[----:B------:R-:W2:Y:S01]  /*1230*/  LDC.64 R2, c[0x0][0xb28] ;  /* 0x0002ca00ff027b82 */ /* 0x000ea20000000a00 */
[----:B----4-:R-:W-:-:S04]  /*1240*/  IMAD.HI.U32 R13, R12, R5, RZ ;  /* 0x000000050c0d7227 */ /* 0x010fc800078e00ff */
[----:B------:R-:W-:-:S04]  /*1250*/  IMAD.HI.U32 R5, R20, R5, RZ ;  /* 0x0000000514057227 */ /* 0x000fc800078e00ff */
[----:B---3--:R-:W-:-:S04]  /*1260*/  IMAD.HI.U32 R14, R11, R6, RZ ;  /* 0x000000060b0e7227 */ /* 0x008fc800078e00ff */
[C---:B------:R-:W-:Y:S01]  /*1270*/  IMAD.HI.U32 R16, R21.reuse, R6, RZ ;  /* 0x0000000615107227 */ /* 0x040fe200078e00ff */
[-C--:B------:R-:W-:Y:S02]  /*1280*/  @P2 SHF.R.U32.HI R11, RZ, R7.reuse, R14 ;  /* 0x00000007ff0b2219 */ /* 0x080fe4000001160e */
[-C--:B-1----:R-:W-:Y:S02]  /*1290*/  @P1 SHF.R.U32.HI R12, RZ, R8.reuse, R13 ;  /* 0x00000008ff0c1219 */ /* 0x082fe4000001160d */
[----:B------:R-:W-:Y:S02]  /*12a0*/  SHF.R.U32.HI R5, RZ, R8, R5 ;  /* 0x00000008ff057219 */ /* 0x000fe40000011605 */
[----:B------:R-:W-:Y:S02]  /*12b0*/  SHF.R.U32.HI R16, RZ, R7, R16 ;  /* 0x00000007ff107219 */ /* 0x000fe40000011610 */
[----:B------:R-:W-:Y:S01]  /*12c0*/  SEL R5, R20, R5, !P1 ;  /* 0x0000000514057207 */ /* 0x000fe20004800000 */
[----:B--2---:R-:W-:Y:S01]  /*12d0*/  IMAD.HI.U32 R14, R12, R2, RZ ;  /* 0x000000020c0e7227 */ /* 0x004fe200078e00ff */
[----:B------:R-:W-:-:S02]  /*12e0*/  SEL R7, R21, R16, !P2 ;  /* 0x0000001015077207 */ /* 0x000fc40005000000 */
[----:B------:R-:W-:Y:S01]  /*12f0*/  IADD3 R13, PT, PT, -R5, RZ, RZ ;  /* 0x000000ff050d7210 */ /* 0x000fe20007ffe1ff */
[----:B------:R-:W-:Y:S01]  /*1300*/  IMAD.HI.U32 R6, R11, R2, RZ ;  /* 0x000000020b067227 */ /* 0x000fe200078e00ff */
[----:B------:R-:W-:-:S03]  /*1310*/  @P0 SHF.R.U32.HI R12, RZ, R3, R14 ;  /* 0x00000003ff0c0219 */ /* 0x000fc6000001160e */
[----:B------:R-:W-:Y:S01]  /*1320*/  IMAD R13, R4, R13, R20 ;  /* 0x0000000d040d7224 */ /* 0x000fe200078e0214 */
[----:B------:R-:W-:Y:S01]  /*1330*/  @P0 SHF.R.U32.HI R11, RZ, R3, R6 ;  /* 0x00000003ff0b0219 */ /* 0x000fe20000011606 */
[----:B------:R-:W-:-:S04]  /*1340*/  IMAD R12, R12, R9, RZ ;  /* 0x000000090c0c7224 */ /* 0x000fc800078e02ff */
[----:B------:R-:W-:Y:S01]  /*1350*/  IMAD R6, R11, R9, RZ ;  /* 0x000000090b067224 */ /* 0x000fe200078e02ff */
[----:B------:R-:W-:-:S04]  /*1360*/  ISETP.GE.AND P1, PT, R5, R12, PT ;  /* 0x0000000c0500720c */ /* 0x000fc80003f26270 */
[----:B------:R-:W-:Y:S01]  /*1370*/  ISETP.GE.OR P1, PT, R7, R6, P1 ;  /* 0x000000060700720c */ /* 0x000fe20000f26670 */
[----:B------:R-:W-:-:S05]  /*1380*/  IMAD.HI.U32 R6, R5, R2, RZ ;  /* 0x0000000205067227 */ /* 0x000fca00078e00ff */
[----:B------:R-:W-:-:S04]  /*1390*/  SHF.R.U32.HI R6, RZ, R3, R6 ;  /* 0x00000003ff067219 */ /* 0x000fc80000011606 */
[----:B------:R-:W-:-:S03]  /*13a0*/  SEL R6, R5, R6, !P0 ;  /* 0x0000000605067207 */ /* 0x000fc60004000000 */
[----:B------:R-:W-:Y:S01]  /*13b0*/  @!P1 IMAD.HI.U32 R8, R7, R2, RZ ;  /* 0x0000000207089227 */ /* 0x000fe200078e00ff */
[----:B------:R-:W-:-:S04]  /*13c0*/  IADD3 R2, PT, PT, -R6, RZ, RZ ;  /* 0x000000ff06027210 */ /* 0x000fc80007ffe1ff */
[----:B------:R-:W-:Y:S01]  /*13d0*/  @!P1 SHF.R.U32.HI R8, RZ, R3, R8 ;  /* 0x00000003ff089219 */ /* 0x000fe20000011608 */
[----:B------:R-:W-:-:S03]  /*13e0*/  IMAD R2, R9, R2, R5 ;  /* 0x0000000209027224 */ /* 0x000fc600078e0205 */
[----:B------:R-:W-:-:S05]  /*13f0*/  @!P1 SEL R3, R7, R8, !P0 ;  /* 0x0000000807039207 */ /* 0x000fca0004000000 */
[--C-:B------:R-:W-:Y:S02]  /*1400*/  @!P1 IMAD.IADD R6, R6, 0x1, -R3.reuse ;  /* 0x0000000106069824 */ /* 0x100fe400078e0a03 */
[----:B------:R-:W-:Y:S01]  /*1410*/  @!P1 IMAD R3, R2, R11, R3 ;  /* 0x0000000b02039224 */ /* 0x000fe200078e0203 */
[----:B------:R-:W-:Y:S01]  /*1420*/  IADD3 R2, PT, PT, -R7, RZ, RZ ;  /* 0x000000ff07027210 */ /* 0x000fe20007ffe1ff */
[----:B------:R-:W-:Y:S02]  /*1430*/  @!P1 IMAD R5, R6, R9, R7 ;  /* 0x0000000906059224 */ /* 0x000fe400078e0207 */
[----:B------:R-:W-:Y:S02]  /*1440*/  @!P1 IMAD.MOV.U32 R7, RZ, RZ, R3 ;  /* 0x000000ffff079224 */ /* 0x000fe400078e0003 */
[----:B------:R-:W-:Y:S02]  /*1450*/  IMAD R2, R10, R2, R21 ;  /* 0x000000020a027224 */ /* 0x000fe400078e0215 */
[----:B------:R-:W-:-:S02]  /*1460*/  IMAD R20, R5, R4, R13 ;  /* 0x0000000405147224 */ /* 0x000fc400078e020d */
[----:B------:R-:W-:Y:S02]  /*1470*/  IMAD R21, R7, R10, R2 ;  /* 0x0000000a07157224 */ /* 0x000fe400078e0202 */
.L_x_16:
[----:B------:R-:W1:Y:S01]  /*1480*/  LDCU UR4, c[0x0][0xb30] ;  /* 0x00016600ff0477ac */ /* 0x000e620008000800 */
[----:B------:R-:W2:Y:S08]  /*1490*/  S2UR UR37, SR_CgaCtaId ;  /* 0x00000000002579c3 */ /* 0x000eb00000008800 */
[----:B------:R-:W3:Y:S01]  /*14a0*/  LDC R72, c[0x0][0xb24] ;  /* 0x0002c900ff487b82 */ /* 0x000ee20000000800 */
[----:B-1----:R-:W-:-:S09]  /*14b0*/  UISETP.NE.AND UP1, UPT, UR4, 0x1, UPT ;  /* 0x000000010400788c */ /* 0x002fd2000bf25270 */
[----:B--2---:R-:W-:Y:S05]  /*14c0*/  BRA.U UP1, `(.L_x_17) ;  /* 0x0000000101407547 */ /* 0x004fea000b800000 */
[----:B------:R-:W1:Y:S08]  /*14d0*/  LDC.64 R4, c[0x0][0xb10] ;  /* 0x0002c400ff047b82 */ /* 0x000e700000000a00 */
[----:B------:R-:W2:Y:S08]  /*14e0*/  LDC.64 R2, c[0x0][0xb18] ;  /* 0x0002c600ff027b82 */ /* 0x000eb00000000a00 */
[----:B------:R-:W4:Y:S08]  /*14f0*/  LDC R6, c[0x0][0xb20] ;  /* 0x0002c800ff067b82 */ /* 0x000f300000000800 */
[----:B------:R-:W3:Y:S01]  /*1500*/  LDC R8, c[0x0][0xb0c] ;  /* 0x0002c300ff087b82 */ /* 0x000ee20000000800 */
[----:B-1----:R-:W-:-:S05]  /*1510*/  IMAD.HI.U32 R4, R21, R4, RZ ;  /* 0x0000000415047227 */ /* 0x002fca00078e00ff */
[----:B------:R-:W-:Y:S01]  /*1520*/  SHF.R.U32.HI R4, RZ, R5, R4 ;  /* 0x00000005ff047219 */ /* 0x000fe20000011604 */
[----:B--2---:R-:W-:Y:S01]  /*1530*/  IMAD.HI.U32 R3, R20, R3, RZ ;  /* 0x0000000314037227 */ /* 0x004fe200078e00ff */
[----:B------:R-:W-:-:S04]  /*1540*/  ISETP.NE.AND P0, PT, R2, 0x1, PT ;  /* 0x000000010200780c */ /* 0x000fc80003f05270 */
[----:B----4-:R-:W-:-:S04]  /*1550*/  SHF.R.U32.HI R3, RZ, R6, R3 ;  /* 0x00000006ff037219 */ /* 0x010fc80000011603 */
[----:B------:R-:W-:Y:S02]  /*1560*/  SEL R3, R20, R3, !P0 ;  /* 0x0000000314037207 */ /* 0x000fe40004000000 */
[----:B---3--:R-:W-:-:S04]  /*1570*/  ISETP.NE.AND P1, PT, R8, 0x1, PT ;  /* 0x000000010800780c */ /* 0x008fc80003f25270 */
[----:B------:R-:W-:-:S05]  /*1580*/  SEL R4, R21, R4, !P1 ;  /* 0x0000000415047207 */ /* 0x000fca0004800000 */
[----:B------:R-:W-:Y:S02]  /*1590*/  IMAD.IADD R5, R3, 0x1, -R4 ;  /* 0x0000000103057824 */ /* 0x000fe400078e0a04 */
[----:B------:R-:W-:Y:S02]  /*15a0*/  IMAD.IADD R3, R4, 0x1, -R3 ;  /* 0x0000000104037824 */ /* 0x000fe400078e0a03 */
[----:B------:R-:W-:Y:S02]  /*15b0*/  IMAD R21, R5, R8, R21 ;  /* 0x0000000805157224 */ /* 0x000fe400078e0215 */
[----:B------:R-:W-:-:S07]  /*15c0*/  IMAD R20, R3, R2, R20 ;  /* 0x0000000203147224 */ /* 0x000fce00078e0214 */
.L_x_17:
[----:B------:R-:W-:Y:S01]  /*15d0*/  BAR.SYNC.DEFER_BLOCKING 0x0 ;  /* 0x0000000000007b1d */ /* 0x000fe20000010000 */
[----:B------:R-:W-:Y:S01]  /*15e0*/  UISETP.NE.AND UP1, UPT, UR8, 0x2, UPT ;  /* 0x000000020800788c */ /* 0x000fe2000bf25270 */
[----:B------:R-:W-:Y:S02]  /*15f0*/  ISETP.NE.OR P5, PT, R0, 0x2, !P5 ;  /* 0x000000020000780c */ /* 0x000fe40006fa5670 */
[----:B------:R-:W-:-:S06]  /*1600*/  LOP3.LUT R2, R189, 0x1f, RZ, 0xc0, !PT ;  /* 0x0000001fbd027812 */ /* 0x000fcc00078ec0ff */
[----:B------:R-:W-:Y:S05]  /*1610*/  BRA.U UP1, `(.L_x_18) ;  /* 0x0000001d01247547 */ /* 0x000fea000b800000 */
[----:B------:R-:W1:Y:S01]  /*1620*/  LDCU UR13, c[0x0][0x38c] ;  /* 0x00007180ff0d77ac */ /* 0x000e620008000800 */
[----:B------:R-:W2:Y:S01]  /*1630*/  LDC R9, c[0x0][0x370] ;  /* 0x0000dc00ff097b82 */ /* 0x000ea20000000800 */
[----:B------:R-:W-:Y:S01]  /*1640*/  PLOP3.LUT P1, PT, PT, PT, UP2, 0x80, 0x8 ;  /* 0x000000000008781c */ /* 0x000fe20003f2f028 */
[----:B------:R-:W-:Y:S01]  /*1650*/  IMAD.MOV.U32 R15, RZ, RZ, 0x1 ;  /* 0x00000001ff0f7424 */ /* 0x000fe200078e00ff */
[----:B------:R-:W-:Y:S01]  /*1660*/  ISETP.EQ.OR P4, PT, R2, RZ, P5 ;  /* 0x000000ff0200720c */ /* 0x000fe20002f82670 */
[----:B------:R-:W-:Y:S01]  /*1670*/  IMAD.MOV.U32 R14, RZ, RZ, RZ ;  /* 0x000000ffff0e7224 */ /* 0x000fe200078e00ff */
[----:B------:R-:W-:Y:S02]  /*1680*/  PLOP3.LUT P1, PT, P1, PT, PT, 0x8, 0x80 ;  /* 0x000000000080781c */ /* 0x000fe40000f2e170 */
[----:B------:R-:W-:Y:S01]  /*1690*/  CS2R R12, SRZ ;  /* 0x00000000000c7805 */ /* 0x000fe2000001ff00 */
[----:B------:R-:W-:Y:S01]  /*16a0*/  IMAD.MOV.U32 R10, RZ, RZ, 0x1 ;  /* 0x00000001ff0a7424 */ /* 0x000fe200078e00ff */
[----:B------:R-:W4:Y:S01]  /*16b0*/  LDC R0, c[0x0][0x374] ;  /* 0x0000dd00ff007b82 */ /* 0x000f220000000800 */
[----:B------:R-:W2:Y:S01]  /*16c0*/  LDCU.64 UR22, c[0x0][0x348] ;  /* 0x00006900ff1677ac */ /* 0x000ea20008000a00 */
[----:B------:R-:W-:Y:S01]  /*16d0*/  UMOV UR6, URZ ;  /* 0x000000ff00067c82 */ /* 0x000fe20008000000 */
[----:B-1----:R-:W-:-:S04]  /*16e0*/  UIADD3 UR5, UPT, UPT, UR13, 0x1f, URZ ;  /* 0x0000001f0d057890 */ /* 0x002fc8000fffe0ff */
[----:B------:R-:W-:-:S04]  /*16f0*/  USHF.R.S32.HI UR4, URZ, 0x1f, UR5 ;  /* 0x0000001fff047899 */ /* 0x000fc80008011405 */
[----:B------:R-:W-:-:S04]  /*1700*/  ULEA.HI UR4, UR4, UR5, URZ, 0x5 ;  /* 0x0000000504047291 */ /* 0x000fc8000f8f28ff */
[----:B------:R-:W-:Y:S02]  /*1710*/  USHF.R.S32.HI UR15, URZ, 0x5, UR4 ;  /* 0x00000005ff0f7899 */ /* 0x000fe40008011404 */
[----:B------:R-:W-:Y:S02]  /*1720*/  UIADD3 UR4, UPT, UPT, UR13, -0x1, URZ ;  /* 0xffffffff0d047890 */ /* 0x000fe4000fffe0ff */
[----:B------:R-:W-:Y:S02]  /*1730*/  UISETP.LT.U32.AND UP0, UPT, UR15, 0x18, UPT ;  /* 0x000000180f00788c */ /* 0x000fe4000bf01070 */
[----:B------:R-:W-:Y:S02]  /*1740*/  UISETP.GE.U32.AND UP1, UPT, UR4, -0x3f, UPT ;  /* 0xffffffc10400788c */ /* 0x000fe4000bf26070 */
[----:B------:R-:W-:Y:S02]  /*1750*/  USEL UR14, UR15, 0x18, UP0 ;  /* 0x000000180f0e7887 */ /* 0x000fe40008000000 */
[----:B------:R-:W-:-:S02]  /*1760*/  UIADD3 UR13, UPT, UPT, UR13, 0x3e, URZ ;  /* 0x0000003e0d0d7890 */ /* 0x000fc4000fffe0ff */
[----:B------:R-:W-:Y:S02]  /*1770*/  UIADD3 UR5, UPT, UPT, UR14, -0x1, URZ ;  /* 0xffffffff0e057890 */ /* 0x000fe4000fffe0ff */
[----:B------:R-:W-:-:S03]  /*1780*/  UIADD3 UR7, UPT, UPT, UR15, -UR14, URZ ;  /* 0x8000000e0f077290 */ /* 0x000fc6000fffe0ff */
[----:B------:R-:W-:-:S04]  /*1790*/  @UP1 UIADD3 UR5, UPT, UPT, UR14, URZ, URZ ;  /* 0x000000ff0e051290 */ /* 0x000fc8000fffe0ff */
[----:B--2---:R-:W-:-:S12]  /*17a0*/  UIADD3 UR5, UPT, UPT, UR5, 0x1, URZ ;  /* 0x0000000105057890 */ /* 0x004fd8000fffe0ff */
.L_x_36:
[----:B------:R-:W-:Y:S01]  /*17b0*/  UISETP.NE.AND UP0, UPT, UR37, URZ, UPT ;  /* 0x000000ff2500728c */ /* 0x000fe2000bf05270 */
[----:B------:R-:W1:Y:S08]  /*17c0*/  S2UR UR37, SR_CgaCtaId ;  /* 0x00000000002579c3 */ /* 0x000e700000008800 */
[----:B------:R-:W-:Y:S05]  /*17d0*/  BRA.U UP0, `(.L_x_19) ;  /* 0x0000000100347547 */ /* 0x000fea000b800000 */
[----:B------:R-:W2:Y:S01]  /*17e0*/  S2R R2, SR_CgaCtaId ;  /* 0x0000000000027919 */ /* 0x000ea20000008800 */
[----:B------:R-:W-:-:S04]  /*17f0*/  MOV R3, 0x400 ;  /* 0x0000040000037802 */ /* 0x000fc80000000f00 */
[----:B--2---:R-:W-:Y:S02]  /*1800*/  LEA R3, R2, R3, 0x18 ;  /* 0x0000000302037211 */ /* 0x004fe400078ec0ff */
[----:B------:R-:W-:-:S03]  /*1810*/  SHF.L.U32 R2, R10, 0x1f, RZ ;  /* 0x0000001f0a027819 */ /* 0x000fc600000006ff */
[----:B------:R-:W-:-:S04]  /*1820*/  IMAD R3, R12, 0x8, R3 ;  /* 0x000000080c037824 */ /* 0x000fc800078e0203 */
[----:B------:R-:W2:Y:S02]  /*1830*/  SYNCS.PHASECHK.TRANS64.TRYWAIT P0, [R3+URZ+0x220], R2 ;  /* 0x00022002030075a7 */ /* 0x000ea400080011ff */
[----:B--2---:R-:W-:Y:S05]  /*1840*/  @!P0 BRA `(.L_x_20) ;  /* 0x0000007400908947 */ /* 0x004fea0003800000 */
.L_x_127:
[----:B------:R-:W-:Y:S01]  /*1850*/  VIADD R12, R12, 0x1 ;  /* 0x000000010c0c7836 */ /* 0x000fe20000000000 */
[----:B------:R2:W-:Y:S04]  /*1860*/  SYNCS.ARRIVE.TRANS64.A1T0 RZ, [R3+URZ+0x210], RZ ;  /* 0x000210ff03ff79a7 */ /* 0x0005e800081000ff */
[----:B------:R-:W-:-:S04]  /*1870*/  ISETP.NE.AND P0, PT, R12, 0x2, PT ;  /* 0x000000020c00780c */ /* 0x000fc80003f05270 */
[----:B------:R-:W-:Y:S02]  /*1880*/  SEL R12, R12, RZ, P0 ;  /* 0x000000ff0c0c7207 */ /* 0x000fe40000000000 */
[----:B--2---:R-:W-:-:S04]  /*1890*/  SEL R3, RZ, 0x1, P0 ;  /* 0x00000001ff037807 */ /* 0x004fc80000000000 */
[----:B------:R-:W-:-:S07]  /*18a0*/  LOP3.LUT R10, R10, R3, RZ, 0x3c, !PT ;  /* 0x000000030a0a7212 */ /* 0x000fce00078e3cff */
.L_x_19:
[----:B------:R-:W-:Y:S01]  /*18b0*/  UMOV UR4, 0x400 ;  /* 0x0000040000047882 */ /* 0x000fe20000000000 */
[----:B------:R-:W-:Y:S01]  /*18c0*/  SHF.L.U32 R2, R15, 0x1f, RZ ;  /* 0x0000001f0f027819 */ /* 0x000fe200000006ff */
[----:B-1----:R-:W-:Y:S01]  /*18d0*/  ULEA UR4, UR37, UR4, 0x18 ;  /* 0x0000000425047291 */ /* 0x002fe2000f8ec0ff */
[----:B------:R-:W-:Y:S01]  /*18e0*/  R2UR UR34, R21 ;  /* 0x00000000152272ca */ /* 0x000fe200000e0000 */
[----:B------:R-:W-:Y:S01]  /*18f0*/  UISETP.GE.U32.AND UP0, UPT, UR13, 0x3f, UPT ;  /* 0x0000003f0d00788c */ /* 0x000fe2000bf06070 */
[----:B------:R-:W-:Y:S01]  /*1900*/  R2UR UR11, R20 ;  /* 0x00000000140b72ca */ /* 0x000fe200000e0000 */
[----:B------:R-:W-:Y:S01]  /*1910*/  ULEA UR8, UR6, UR4, 0x3 ;  /* 0x0000000406087291 */ /* 0x000fe2000f8e18ff */
[----:B------:R-:W-:-:S08]  /*1920*/  UMOV UR24, URZ ;  /* 0x000000ff00187c82 */ /* 0x000fd00008000000 */
[----:B------:R1:W2:Y:S01]  /*1930*/  SYNCS.PHASECHK.TRANS64.TRYWAIT P0, [UR8+0xc0], R2 ;  /* 0x0000c002ff0075a7 */ /* 0x0002a20008001108 */
[----:B------:R-:W-:Y:S02]  /*1940*/  USHF.L.U32 UR34, UR34, 0x7, URZ ;  /* 0x0000000722227899 */ /* 0x000fe400080006ff */
[----:B------:R-:W-:Y:S01]  /*1950*/  USHF.L.U32 UR11, UR11, 0x7, URZ ;  /* 0x000000070b0b7899 */ /* 0x000fe200080006ff */
[----:B------:R-:W-:Y:S11]  /*1960*/  BRA.U !UP0, `(.L_x_21) ;  /* 0x0000000108a47547 */ /* 0x000ff6000b800000 */
[----:B------:R-:W-:Y:S01]  /*1970*/  UMOV UR16, URZ ;  /* 0x000000ff00107c82 */ /* 0x000fe20008000000 */
[----:B------:R-:W-:-:S05]  /*1980*/  UMOV UR17, UR6 ;  /* 0x0000000600117c82 */ /* 0x000fca0008000000 */
.L_x_26:
[----:B-1----:R-:W-:Y:S01]  /*1990*/  ULEA UR33, UR17, UR4, 0x3 ;  /* 0x0000000411217291 */ /* 0x002fe2000f8e18ff */
[----:B--2---:R-:W-:Y:S01]  /*19a0*/  @!P5 MOV R3, 0x2000 ;  /* 0x000020000003d802 */ /* 0x004fe20000000f00 */
[----:B--2---:R-:W-:Y:S10]  /*19b0*/  @P0 BRA `(.L_x_22) ;  /* 0x00000000000c0947 */ /* 0x004ff40003800000 */
[----:B------:R-:W-:-:S04]  /*19c0*/  SHF.L.U32 R5, R15, 0x1f, RZ ;  /* 0x0000001f0f057819 */ /* 0x000fc800000006ff */
[----:B------:R-:W2:Y:S02]  /*19d0*/  SYNCS.PHASECHK.TRANS64.TRYWAIT P0, [UR33+0xc0], R5 ;  /* 0x0000c005ff0075a7 */ /* 0x000ea40008001121 */
[----:B--2---:R-:W-:Y:S05]  /*19e0*/  @!P0 BRA `(.L_x_23) ;  /* 0x00000074003c8947 */ /* 0x004fea0003800000 */
.L_x_22:
[----:B------:R2:W-:Y:S01]  /*19f0*/  @!P5 SYNCS.ARRIVE.TRANS64 RZ, [UR33], R3 ;  /* 0x00000003ffffd9a7 */ /* 0x0005e20008000021 */
[----:B------:R-:W-:Y:S04]  /*1a00*/  BSSY.RECONVERGENT B0, `(.L_x_24) ;  /* 0x0000003000007945 */ /* 0x000fe80003800200 */
[----:B------:R-:W-:Y:S05]  /*1a10*/  @P4 BRA `(.L_x_25) ;  /* 0x0000000000044947 */ /* 0x000fea0003800000 */
[----:B------:R-:W-:Y:S05]  /*1a20*/  BPT.TRAP 0x1 ;  /* 0x000000040000795c */ /* 0x000fea0000300000 */
.L_x_25:
[----:B------:R-:W-:Y:S05]  /*1a30*/  BSYNC.RECONVERGENT B0 ;  /* 0x0000000000007941 */ /* 0x000fea0003800200 */
.L_x_24:
[----:B------:R-:W-:Y:S02]  /*1a40*/  UIADD3 UR6, UPT, UPT, UR17, 0x1, URZ ;  /* 0x0000000111067890 */ /* 0x000fe4000fffe0ff */
[----:B------:R-:W-:Y:S02]  /*1a50*/  UIADD3 UR26, UP1, UPT, UR22, 0x80, URZ ;  /* 0x00000080161a7890 */ /* 0x000fe4000ff3e0ff */
[----:B------:R-:W-:Y:S02]  /*1a60*/  UISETP.NE.AND UP0, UPT, UR6, 0x18, UPT ;  /* 0x000000180600788c */ /* 0x000fe4000bf05270 */
[----:B------:R-:W-:Y:S02]  /*1a70*/  USHF.L.U32 UR35, UR16, 0x5, URZ ;  /* 0x0000000510237899 */ /* 0x000fe400080006ff */
[----:B------:R-:W-:Y:S02]  /*1a80*/  USEL UR9, URZ, 0x1, UP0 ;  /* 0x00000001ff097887 */ /* 0x000fe40008000000 */
[----:B------:R-:W-:-:S02]  /*1a90*/  USEL UR6, UR6, URZ, UP0 ;  /* 0x000000ff06067287 */ /* 0x000fc40008000000 */
[----:B------:R-:W-:Y:S02]  /*1aa0*/  UIADD3 UR20, UP0, UPT, UR22, 0x180, URZ ;  /* 0x0000018016147890 */ /* 0x000fe4000ff1e0ff */
[----:B------:R-:W-:Y:S01]  /*1ab0*/  ULEA UR8, UR6, UR4, 0x3 ;  /* 0x0000000406087291 */ /* 0x000fe2000f8e18ff */
[----:B------:R-:W-:Y:S01]  /*1ac0*/  LOP3.LUT R15, R15, UR9, RZ, 0x3c, !PT ;  /* 0x000000090f0f7c12 */ /* 0x000fe2000f8e3cff */
[----:B------:R-:W-:Y:S02]  /*1ad0*/  UIADD3.X UR27, UPT, UPT, URZ, UR23, URZ, UP1, !UPT ;  /* 0x00000017ff1b7290 */ /* 0x000fe40008ffe4ff */
[----:B------:R-:W-:Y:S01]  /*1ae0*/  UIADD3.X UR21, UPT, UPT, URZ, UR23, URZ, UP0, !UPT ;  /* 0x00000017ff157290 */ /* 0x000fe200087fe4ff */
[----:B-1----:R-:W-:Y:S01]  /*1af0*/  SHF.L.U32 R2, R15, 0x1f, RZ ;  /* 0x0000001f0f027819 */ /* 0x002fe200000006ff */
[----:B------:R-:W-:Y:S01]  /*1b00*/  UMOV UR18, 0x0 ;  /* 0x0000000000127882 */ /* 0x000fe20000000000 */
[----:B------:R-:W-:Y:S01]  /*1b10*/  UMOV UR19, 0x10000000 ;  /* 0x1000000000137882 */ /* 0x000fe20000000000 */
[----:B------:R-:W-:Y:S01]  /*1b20*/  UMOV UR12, UR36 ;  /* 0x00000024000c7c82 */ /* 0x000fe20008000000 */
[----:B------:R1:W1:Y:S01]  /*1b30*/  SYNCS.PHASECHK.TRANS64.TRYWAIT P0, [UR8+0xc0], R2 ;  /* 0x0000c002ff0075a7 */ /* 0x0002620008001108 */
[----:B------:R-:W-:Y:S01]  /*1b40*/  ULEA UR8, UR17, UR4, 0xc ;  /* 0x0000000411087291 */ /* 0x000fe2000f8e60ff */
[----:B------:R-:W-:Y:S01]  /*1b50*/  UMOV UR9, UR33 ;  /* 0x0000002100097c82 */ /* 0x000fe20008000000 */
[----:B------:R-:W-:-:S02]  /*1b60*/  UMOV UR10, UR35 ;  /* 0x00000023000a7c82 */ /* 0x000fc40008000000 */
[----:B------:R-:W-:Y:S02]  /*1b70*/  UIADD3 UR32, UPT, UPT, UR8, 0x8600, URZ ;  /* 0x0000860008207890 */ /* 0x000fe4000fffe0ff */
[----:B------:R-:W-:Y:S02]  /*1b80*/  UIADD3 UR8, UPT, UPT, UR8, 0x20600, URZ ;  /* 0x0002060008087890 */ /* 0x000fe4000fffe0ff */
[----:B------:R-:W-:Y:S01]  /*1b90*/  UIADD3 UR16, UPT, UPT, UR16, 0x1, URZ ;  /* 0x0000000110107890 */ /* 0x000fe2000fffe0ff */
[----:B------:R-:W-:Y:S01]  /*1ba0*/  UMOV UR24, UR5 ;  /* 0x0000000500187c82 */ /* 0x000fe20008000000 */
[----:B------:R-:W-:Y:S02]  /*1bb0*/  UMOV UR17, UR6 ;  /* 0x0000000600117c82 */ /* 0x000fe40008000000 */
[----:B------:R-:W-:Y:S01]  /*1bc0*/  UISETP.NE.AND UP0, UPT, UR16, UR5, UPT ;  /* 0x000000051000728c */ /* 0x000fe2000bf05270 */
[----:B------:R1:W-:Y:S02]  /*1bd0*/  UTMALDG.3D [UR32], [UR26], desc[UR18] ;  /* 0x000012201a0075b4 */ /* 0x0003e40008011000 */
[----:B------:R1:W-:Y:S06]  /*1be0*/  UTMALDG.3D [UR8], [UR20], desc[UR18] ;  /* 0x00001208140075b4 */ /* 0x0003ec0008011000 */
[----:B------:R-:W-:Y:S05]  /*1bf0*/  BRA.U UP0, `(.L_x_26) ;  /* 0xfffffffd00647547 */ /* 0x000fea000b83ffff */
.L_x_21:
[----:B-1----:R-:W-:Y:S01]  /*1c00*/  ULEA UR8, UR6, UR4, 0x3 ;  /* 0x0000000406087291 */ /* 0x002fe2000f8e18ff */
[----:B------:R-:W-:Y:S01]  /*1c10*/  SHF.L.U32 R2, R15, 0x1f, RZ ;  /* 0x0000001f0f027819 */ /* 0x000fe200000006ff */
[----:B------:R-:W-:Y:S01]  /*1c20*/  @!P1 SYNCS.ARRIVE.TRANS64.A1T0 RZ, [UR4+0x1a8], RZ ;  /* 0x0001a8ffffff99a7 */ /* 0x000fe20008100004 */
[----:B------:R-:W-:-:S06]  /*1c30*/  UISETP.GT.AND UP0, UPT, UR15, UR14, UPT ;  /* 0x0000000e0f00728c */ /* 0x000fcc000bf04270 */
[----:B--2---:R1:W2:Y:S03]  /*1c40*/  SYNCS.PHASECHK.TRANS64.TRYWAIT P0, [UR8+0xc0], R2 ;  /* 0x0000c002ff0075a7 */ /* 0x0042a60008001108 */
[----:B------:R-:W-:Y:S05]  /*1c50*/  BRA.U !UP0, `(.L_x_27) ;  /* 0x0000000108a87547 */ /* 0x000fea000b800000 */
[----:B------:R-:W-:Y:S01]  /*1c60*/  UIADD3 UR21, UPT, UPT, UR7, UR24, URZ ;  /* 0x0000001807157290 */ /* 0x000fe2000fffe0ff */
[----:B------:R-:W-:-:S11]  /*1c70*/  UMOV UR25, UR6 ;  /* 0x0000000600197c82 */ /* 0x000fd60008000000 */
.L_x_32:
[----:B-1----:R-:W-:Y:S01]  /*1c80*/  ULEA UR17, UR25, UR4, 0x3 ;  /* 0x0000000419117291 */ /* 0x002fe2000f8e18ff */
[----:B--2---:R-:W-:Y:S01]  /*1c90*/  @!P5 MOV R3, 0x2000 ;  /* 0x000020000003d802 */ /* 0x004fe20000000f00 */
[----:B--2---:R-:W-:Y:S10]  /*1ca0*/  @P0 BRA `(.L_x_28) ;  /* 0x00000000000c0947 */ /* 0x004ff40003800000 */
[----:B------:R-:W-:-:S04]  /*1cb0*/  SHF.L.U32 R5, R15, 0x1f, RZ ;  /* 0x0000001f0f057819 */ /* 0x000fc800000006ff */
[----:B------:R-:W2:Y:S02]  /*1cc0*/  SYNCS.PHASECHK.TRANS64.TRYWAIT P0, [UR17+0xc0], R5 ;  /* 0x0000c005ff0075a7 */ /* 0x000ea40008001111 */
[----:B--2---:R-:W-:Y:S05]  /*1cd0*/  @!P0 BRA `(.L_x_29) ;  /* 0x0000007000988947 */ /* 0x004fea0003800000 */
.L_x_28:
[----:B------:R2:W-:Y:S01]  /*1ce0*/  @!P5 SYNCS.ARRIVE.TRANS64 RZ, [UR17], R3 ;  /* 0x00000003ffffd9a7 */ /* 0x0005e20008000011 */
[----:B------:R-:W-:Y:S04]  /*1cf0*/  BSSY.RECONVERGENT B0, `(.L_x_30) ;  /* 0x0000003000007945 */ /* 0x000fe80003800200 */
[----:B------:R-:W-:Y:S05]  /*1d00*/  @P4 BRA `(.L_x_31) ;  /* 0x0000000000044947 */ /* 0x000fea0003800000 */
[----:B------:R-:W-:Y:S05]  /*1d10*/  BPT.TRAP 0x1 ;  /* 0x000000040000795c */ /* 0x000fea0000300000 */
.L_x_31:
[----:B------:R-:W-:Y:S05]  /*1d20*/  BSYNC.RECONVERGENT B0 ;  /* 0x0000000000007941 */ /* 0x000fea0003800200 */
.L_x_30:
        /* <DEDUP_REMOVED lines=20> */
[----:B------:R-:W-:Y:S01]  /*1e70*/  UIADD3 UR8, UPT, UPT, UR8, 0x20600, URZ ;  /* 0x0002060008087890 */ /* 0x000fe2000fffe0ff */
[----:B------:R-:W-:Y:S01]  /*1e80*/  UMOV UR9, UR17 ;  /* 0x0000001100097c82 */ /* 0x000fe20008000000 */
[----:B------:R-:W-:Y:S01]  /*1e90*/  UMOV UR10, UR19 ;  /* 0x00000013000a7c82 */ /* 0x000fe20008000000 */
[----:B------:R-:W-:Y:S01]  /*1ea0*/  UIADD3 UR24, UPT, UPT, UR24, 0x1, URZ ;  /* 0x0000000118187890 */ /* 0x000fe2000fffe0ff */
[----:B------:R-:W-:-:S03]  /*1eb0*/  UMOV UR25, UR6 ;  /* 0x0000000600197c82 */ /* 0x000fc60008000000 */
[----:B------:R1:W-:Y:S01]  /*1ec0*/  UTMALDG.3D [UR16], [UR30], desc[UR26] ;  /* 0x00001a101e0075b4 */ /* 0x0003e20008011000 */
[----:B------:R-:W-:Y:S01]  /*1ed0*/  UISETP.NE.AND UP0, UPT, UR24, UR21, UPT ;  /* 0x000000151800728c */ /* 0x000fe2000bf05270 */
[----:B------:R1:W-:Y:S08]  /*1ee0*/  UTMALDG.3D [UR8], [UR28], desc[UR26] ;  /* 0x00001a081c0075b4 */ /* 0x0003f00008011000 */
[----:B------:R-:W-:Y:S05]  /*1ef0*/  BRA.U UP0, `(.L_x_32) ;  /* 0xfffffffd00607547 */ /* 0x000fea000b83ffff */
.L_x_27:
[C---:B-1----:R-:W-:Y:S01]  /*1f00*/  LEA R2, R14.reuse, UR4, 0x3 ;  /* 0x000000040e027c11 */ /* 0x042fe2000f8e18ff */
[----:B------:R-:W-:Y:S01]  /*1f10*/  NOP ;  /* 0x0000000000007918 */ /* 0x000fe20000000000 */
[----:B--2---:R-:W-:Y:S02]  /*1f20*/  SHF.L.U32 R3, R13, 0x1f, RZ ;  /* 0x0000001f0d037819 */ /* 0x004fe400000006ff */
[----:B------:R-:W-:Y:S02]  /*1f30*/  LEA R4, R14, UR4, 0x4 ;  /* 0x000000040e047c11 */ /* 0x000fe4000f8e20ff */
[----:B------:R-:W1:Y:S02]  /*1f40*/  SYNCS.PHASECHK.TRANS64.TRYWAIT P0, [R2+URZ+0x1b0], R3 ;  /* 0x0001b003020075a7 */ /* 0x000e6400080011ff */
[----:B-1----:R-:W-:Y:S05]  /*1f50*/  @!P0 BRA `(.L_x_33) ;  /* 0x0000007000108947 */ /* 0x002fea0003800000 */
.L_x_130:
[----:B------:R-:W2:Y:S01]  /*1f60*/  LDS.128 R4, [R4+0x240] ;  /* 0x0002400004047984 */ /* 0x000ea20000000c00 */
[----:B---3--:R-:W-:Y:S01]  /*1f70*/  ISETP.GE.AND P0, PT, R72, 0x1, PT ;  /* 0x000000014800780c */ /* 0x008fe20003f06270 */
[----:B-1----:R-:W-:Y:S01]  /*1f80*/  VIADD R2, R2, 0x1c0 ;  /* 0x000001c002027836 */ /* 0x002fe20000000000 */
[----:B------:R-:W-:Y:S01]  /*1f90*/  @!PT LDS RZ, [RZ] ;  /* 0x00000000fffff984 */ /* 0x000fe20000000800 */
[----:B------:R-:W-:Y:S01]  /*1fa0*/  @!PT LDS RZ, [RZ] ;  /* 0x00000000fffff984 */ /* 0x000fe20000000800 */
[----:B------:R-:W-:Y:S01]  /*1fb0*/  @!PT LDS RZ, [RZ] ;  /* 0x00000000fffff984 */ /* 0x000fe20000000800 */
[----:B------:R-:W-:Y:S01]  /*1fc0*/  @!PT LDS RZ, [RZ] ;  /* 0x00000000fffff984 */ /* 0x000fe20000000800 */
[----:B------:R1:W-:Y:S06]  /*1fd0*/  MEMBAR.ALL.CTA ;  /* 0x0000000000007992 */ /* 0x0003ec0000008000 */
[----:B-1----:R-:W1:Y:S01]  /*1fe0*/  FENCE.VIEW.ASYNC.S ;  /* 0x00000000000073c6 */ /* 0x002e620000000000 */
[----:B------:R-:W-:-:S04]  /*1ff0*/  PRMT R2, RZ, 0x654, R2 ;  /* 0x00000654ff027816 */ /* 0x000fc80000000002 */
[----:B-1----:R1:W-:Y:S01]  /*2000*/  SYNCS.ARRIVE.TRANS64.RED.A1T0 RZ, [R2+URZ], RZ ;  /* 0x000000ff02ff79a7 */ /* 0x0023e200081004ff */
[----:B--2---:R-:W-:-:S13]  /*2010*/  LOP3.LUT P2, RZ, R6, 0x1, RZ, 0xc0, !PT ;  /* 0x0000000106ff7812 */ /* 0x004fda000784c0ff */
[----:B------:R-:W-:Y:S01]  /*2020*/  @P2 SHF.R.U32.HI R3, RZ, 0x10, R5 ;  /* 0x00000010ff032819 */ /* 0x000fe20000011605 */
[----:B------:R-:W-:Y:S01]  /*2030*/  VOTEU.ANY UP0, P2 ;  /* 0x0000000000ff7886 */ /* 0x000fe20001000100 */
[----:B------:R-:W-:Y:S02]  /*2040*/  @P2 MOV R11, R4 ;  /* 0x00000004000b2202 */ /* 0x000fe40000000f00 */
[----:B------:R-:W-:Y:S02]  /*2050*/  @P2 R2UR.BROADCAST UR8, R3 ;  /* 0x00000000030822ca */ /* 0x000fe400008e0000 */
[----:B------:R-:W-:-:S11]  /*2060*/  @P2 LOP3.LUT R8, R5, 0xffff, RZ, 0xc0, !PT ;  /* 0x0000ffff05082812 */ /* 0x000fd600078ec0ff */
[----:B------:R-:W-:Y:S01]  /*2070*/  @UP0 UMOV UR36, UR8 ;  /* 0x0000000800240c82 */ /* 0x000fe20008000000 */
[----:B-1----:R-:W-:Y:S05]  /*2080*/  @!P0 BRA `(.L_x_34) ;  /* 0x0000000000b88947 */ /* 0x002fea0003800000 */
[----:B------:R-:W4:Y:S01]  /*2090*/  LDC.64 R4, c[0x0][0xb18] ;  /* 0x0002c600ff047b82 */ /* 0x000f220000000a00 */
[----:B------:R-:W-:-:S07]  /*20a0*/  ISETP.NE.AND P3, PT, R72, 0x1, PT ;  /* 0x000000014800780c */ /* 0x000fce0003f65270 */
[----:B------:R-:W1:Y:S08]  /*20b0*/  LDC.64 R6, c[0x0][0xb10] ;  /* 0x0002c400ff067b82 */ /* 0x000e700000000a00 */
[----:B------:R-:W2:Y:S08]  /*20c0*/  LDC R16, c[0x0][0xb20] ;  /* 0x0002c800ff107b82 */ /* 0x000eb00000000800 */
[----:B------:R-:W3:Y:S01]  /*20d0*/  LDC R18, c[0x0][0xb0c] ;  /* 0x0002c300ff127b82 */ /* 0x000ee20000000800 */
[----:B----4-:R-:W-:Y:S01]  /*20e0*/  IMAD.HI.U32 R17, R0, R5, RZ ;  /* 0x0000000500117227 */ /* 0x010fe200078e00ff */
[----:B------:R-:W-:-:S03]  /*20f0*/  ISETP.NE.AND P0, PT, R4, 0x1, PT ;  /* 0x000000010400780c */ /* 0x000fc60003f05270 */
[----:B------:R-:W-:-:S03]  /*2100*/  IMAD.HI.U32 R5, R8, R5, RZ ;  /* 0x0000000508057227 */ /* 0x000fc600078e00ff */
[----:B------:R-:W4:Y:S01]  /*2110*/  LDC.64 R2, c[0x0][0xb28] ;  /* 0x0002ca00ff027b82 */ /* 0x000f220000000a00 */
[----:B-1----:R-:W-:-:S04]  /*2120*/  IMAD.HI.U32 R20, R9, R6, RZ ;  /* 0x0000000609147227 */ /* 0x002fc800078e00ff */
[----:B------:R-:W-:Y:S01]  /*2130*/  IMAD.HI.U32 R22, R11, R6, RZ ;  /* 0x000000060b167227 */ /* 0x000fe200078e00ff */
[----:B------:R-:W-:Y:S02]  /*2140*/  SHF.R.U32.HI R20, RZ, R7, R20 ;  /* 0x00000007ff147219 */ /* 0x000fe40000011614 */
[-C--:B--2---:R-:W-:Y:S02]  /*2150*/  SHF.R.U32.HI R17, RZ, R16.reuse, R17 ;  /* 0x00000010ff117219 */ /* 0x084fe40000011611 */
[----:B------:R-:W-:Y:S02]  /*2160*/  SHF.R.U32.HI R5, RZ, R16, R5 ;  /* 0x00000010ff057219 */ /* 0x000fe40000011605 */
[----:B------:R-:W-:Y:S02]  /*2170*/  SEL R17, R0, R17, !P0 ;  /* 0x0000001100117207 */ /* 0x000fe40004000000 */
[----:B------:R-:W-:Y:S02]  /*2180*/  SHF.R.U32.HI R22, RZ, R7, R22 ;  /* 0x00000007ff167219 */ /* 0x000fe40000011616 */
[----:B---3--:R-:W-:-:S02]  /*2190*/  ISETP.NE.AND P1, PT, R18, 0x1, PT ;  /* 0x000000011200780c */ /* 0x008fc40003f25270 */
[----:B------:R-:W-:Y:S02]  /*21a0*/  SEL R5, R8, R5, !P0 ;  /* 0x0000000508057207 */ /* 0x000fe40004000000 */
[----:B------:R-:W-:Y:S02]  /*21b0*/  SEL R19, R9, R20, !P1 ;  /* 0x0000001409137207 */ /* 0x000fe40004800000 */
[----:B------:R-:W-:Y:S01]  /*21c0*/  SEL R7, R11, R22, !P1 ;  /* 0x000000160b077207 */ /* 0x000fe20004800000 */
[----:B----4-:R-:W-:-:S04]  /*21d0*/  IMAD.HI.U32 R20, R17, R2, RZ ;  /* 0x0000000211147227 */ /* 0x010fc800078e00ff */
[----:B------:R-:W-:Y:S01]  /*21e0*/  IMAD.HI.U32 R6, R19, R2, RZ ;  /* 0x0000000213067227 */ /* 0x000fe200078e00ff */
[----:B------:R-:W-:-:S04]  /*21f0*/  @P3 SHF.R.U32.HI R17, RZ, R3, R20 ;  /* 0x00000003ff113219 */ /* 0x000fc80000011614 */
[----:B------:R-:W-:Y:S01]  /*2200*/  @P3 SHF.R.U32.HI R19, RZ, R3, R6 ;  /* 0x00000003ff133219 */ /* 0x000fe20000011606 */
[----:B------:R-:W-:-:S04]  /*2210*/  IMAD R17, R72, R17, RZ ;  /* 0x0000001148117224 */ /* 0x000fc800078e02ff */
[----:B------:R-:W-:Y:S01]  /*2220*/  IMAD R6, R72, R19, RZ ;  /* 0x0000001348067224 */ /* 0x000fe200078e02ff */
[C---:B------:R-:W-:Y:S02]  /*2230*/  ISETP.GE.AND P0, PT, R5.reuse, R17, PT ;  /* 0x000000110500720c */ /* 0x040fe40003f06270 */
[----:B------:R-:W-:Y:S02]  /*2240*/  IADD3 R17, PT, PT, -R5, RZ, RZ ;  /* 0x000000ff05117210 */ /* 0x000fe40007ffe1ff */
[----:B------:R-:W-:Y:S01]  /*2250*/  ISETP.GE.OR P0, PT, R7, R6, P0 ;  /* 0x000000060700720c */ /* 0x000fe20000706670 */
[----:B------:R-:W-:-:S04]  /*2260*/  IMAD.HI.U32 R6, R5, R2, RZ ;  /* 0x0000000205067227 */ /* 0x000fc800078e00ff */
[----:B------:R-:W-:Y:S01]  /*2270*/  IMAD R8, R4, R17, R8 ;  /* 0x0000001104087224 */ /* 0x000fe200078e0208 */
[----:B------:R-:W-:-:S04]  /*2280*/  SHF.R.U32.HI R6, RZ, R3, R6 ;  /* 0x00000003ff067219 */ /* 0x000fc80000011606 */
[----:B------:R-:W-:-:S03]  /*2290*/  SEL R6, R5, R6, !P3 ;  /* 0x0000000605067207 */ /* 0x000fc60005800000 */
[----:B------:R-:W-:-:S04]  /*22a0*/  @!P0 IMAD.HI.U32 R16, R7, R2, RZ ;  /* 0x0000000207108227 */ /* 0x000fc800078e00ff */
[----:B------:R-:W-:Y:S01]  /*22b0*/  IMAD.MOV R2, RZ, RZ, -R6 ;  /* 0x000000ffff027224 */ /* 0x000fe200078e0a06 */
[----:B------:R-:W-:-:S03]  /*22c0*/  @!P0 SHF.R.U32.HI R16, RZ, R3, R16 ;  /* 0x00000003ff108219 */ /* 0x000fc60000011610 */
[----:B------:R-:W-:Y:S01]  /*22d0*/  IMAD R2, R72, R2, R5 ;  /* 0x0000000248027224 */ /* 0x000fe200078e0205 */
        /* <DEDUP_REMOVED lines=9> */
.L_x_34:
[----:B------:R-:W1:Y:S02]  /*2370*/  LDCU UR8, c[0x0][0xb30] ;  /* 0x00016600ff0877ac */ /* 0x000e640008000800 */
[----:B-1----:R-:W-:-:S09]  /*2380*/  UISETP.NE.AND UP0, UPT, UR8, 0x1, UPT ;  /* 0x000000010800788c */ /* 0x002fd2000bf05270 */
[----:B------:R-:W-:Y:S05]  /*2390*/  BRA.U UP0, `(.L_x_35) ;  /* 0x0000000100407547 */ /* 0x000fea000b800000 */
[----:B------:R-:W1:Y:S08]  /*23a0*/  LDC.64 R4, c[0x0][0xb10] ;  /* 0x0002c400ff047b82 */ /* 0x000e700000000a00 */
[----:B------:R-:W2:Y:S08]  /*23b0*/  LDC.64 R2, c[0x0][0xb18] ;  /* 0x0002c600ff027b82 */ /* 0x000eb00000000a00 */
[----:B------:R-:W3:Y:S08]  /*23c0*/  LDC R6, c[0x0][0xb20] ;  /* 0x0002c800ff067b82 */ /* 0x000ef00000000800 */
[----:B------:R-:W4:Y:S01]  /*23d0*/  LDC R16, c[0x0][0xb0c] ;  /* 0x0002c300ff107b82 */ /* 0x000f220000000800 */
[----:B-1----:R-:W-:-:S05]  /*23e0*/  IMAD.HI.U32 R4, R11, R4, RZ ;  /* 0x000000040b047227 */ /* 0x002fca00078e00ff */
[----:B------:R-:W-:Y:S01]  /*23f0*/  SHF.R.U32.HI R4, RZ, R5, R4 ;  /* 0x00000005ff047219 */ /* 0x000fe20000011604 */
[----:B--2---:R-:W-:Y:S01]  /*2400*/  IMAD.HI.U32 R3, R8, R3, RZ ;  /* 0x0000000308037227 */ /* 0x004fe200078e00ff */
[----:B------:R-:W-:-:S04]  /*2410*/  ISETP.NE.AND P0, PT, R2, 0x1, PT ;  /* 0x000000010200780c */ /* 0x000fc80003f05270 */
[----:B---3--:R-:W-:-:S04]  /*2420*/  SHF.R.U32.HI R3, RZ, R6, R3 ;  /* 0x00000006ff037219 */ /* 0x008fc80000011603 */
[----:B------:R-:W-:Y:S02]  /*2430*/  SEL R3, R8, R3, !P0 ;  /* 0x0000000308037207 */ /* 0x000fe40004000000 */
[----:B----4-:R-:W-:-:S04]  /*2440*/  ISETP.NE.AND P1, PT, R16, 0x1, PT ;  /* 0x000000011000780c */ /* 0x010fc80003f25270 */
[----:B------:R-:W-:-:S05]  /*2450*/  SEL R4, R11, R4, !P1 ;  /* 0x000000040b047207 */ /* 0x000fca0004800000 */
[----:B------:R-:W-:Y:S02]  /*2460*/  IMAD.IADD R5, R3, 0x1, -R4 ;  /* 0x0000000103057824 */ /* 0x000fe400078e0a04 */
[----:B------:R-:W-:Y:S02]  /*2470*/  IMAD.IADD R3, R4, 0x1, -R3 ;  /* 0x0000000104037824 */ /* 0x000fe400078e0a03 */
[----:B------:R-:W-:Y:S02]  /*2480*/  IMAD R11, R5, R16, R11 ;  /* 0x00000010050b7224 */ /* 0x000fe400078e020b */
[----:B------:R-:W-:-:S07]  /*2490*/  IMAD R8, R3, R2, R8 ;  /* 0x0000000203087224 */ /* 0x000fce00078e0208 */
.L_x_35:
[----:B------:R-:W-:Y:S01]  /*24a0*/  VIADD R14, R14, 0x1 ;  /* 0x000000010e0e7836 */ /* 0x000fe20000000000 */
[----:B------:R-:W-:Y:S01]  /*24b0*/  PLOP3.LUT P1, PT, PT, PT, PT, 0x80, 0x8 ;  /* 0x000000000008781c */ /* 0x000fe20003f2f070 */
[----:B------:R-:W-:Y:S02]  /*24c0*/  IMAD.IADD R21, R11, 0x1, R170 ;  /* 0x000000010b157824 */ /* 0x000fe400078e02aa */
[----:B------:R-:W-:Y:S01]  /*24d0*/  IMAD.IADD R20, R8, 0x1, R147 ;  /* 0x0000000108147824 */ /* 0x000fe200078e0293 */
[----:B------:R-:W-:-:S04]  /*24e0*/  ISETP.NE.AND P0, PT, R14, 0x2, PT ;  /* 0x000000020e00780c */ /* 0x000fc80003f05270 */
[----:B------:R-:W-:Y:S02]  /*24f0*/  SEL R2, RZ, 0x1, P0 ;  /* 0x00000001ff027807 */ /* 0x000fe40000000000 */
[----:B------:R-:W-:Y:S02]  /*2500*/  SEL R14, R14, RZ, P0 ;  /* 0x000000ff0e0e7207 */ /* 0x000fe40000000000 */
[----:B------:R-:W-:Y:S01]  /*2510*/  LOP3.LUT R13, R13, R2, RZ, 0x3c, !PT ;  /* 0x000000020d0d7212 */ /* 0x000fe200078e3cff */
[----:B------:R-:W-:Y:S06]  /*2520*/  @P2 BRA `(.L_x_36) ;  /* 0xfffffff000a02947 */ /* 0x000fec000383ffff */
[----:B------:R-:W-:Y:S01]  /*2530*/  UIADD3 UR4, UPT, UPT, UR4, 0xc0, URZ ;  /* 0x000000c004047890 */ /* 0x000fe2000fffe0ff */
[----:B------:R-:W-:-:S03]  /*2540*/  SHF.L.U32 R3, R15, 0x1f, RZ ;  /* 0x0000001f0f037819 */ /* 0x000fc600000006ff */
[----:B------:R-:W-:-:S09]  /*2550*/  ULEA UR5, UR6, UR4, 0x3 ;  /* 0x0000000406057291 */ /* 0x000fd2000f8e18ff */
[----:B------:R-:W1:Y:S02]  /*2560*/  SYNCS.PHASECHK.TRANS64.TRYWAIT P0, [UR5], R3 ;  /* 0x00000003ff0075a7 */ /* 0x000e640008001105 */
[----:B-1----:R-:W-:Y:S05]  /*2570*/  @!P0 BRA `(.L_x_37) ;  /* 0x00000068009c8947 */ /* 0x002fea0003800000 */
.L_x_132:
[----:B------:R-:W-:-:S04]  /*2580*/  UIADD3 UR6, UPT, UPT, UR6, 0x1, URZ ;  /* 0x0000000106067890 */ /* 0x000fc8000fffe0ff */
[----:B------:R-:W-:-:S04]  /*2590*/  UISETP.NE.AND UP0, UPT, UR6, 0x18, UPT ;  /* 0x000000180600788c */ /* 0x000fc8000bf05270 */
[----:B------:R-:W-:Y:S02]  /*25a0*/  USEL UR7, URZ, 0x1, UP0 ;  /* 0x00000001ff077887 */ /* 0x000fe40008000000 */
[----:B------:R-:W-:-:S04]  /*25b0*/  USEL UR6, UR6, URZ, UP0 ;  /* 0x000000ff06067287 */ /* 0x000fc80008000000 */
[----:B------:R-:W-:Y:S01]  /*25c0*/  ULEA UR5, UR6, UR4, 0x3 ;  /* 0x0000000406057291 */ /* 0x000fe2000f8e18ff */
[----:B------:R-:W-:-:S04]  /*25d0*/  LOP3.LUT R2, R15, UR7, RZ, 0x3c, !PT ;  /* 0x000000070f027c12 */ /* 0x000fc8000f8e3cff */
[----:B-1----:R-:W-:-:S04]  /*25e0*/  SHF.L.U32 R3, R2, 0x1f, RZ ;  /* 0x0000001f02037819 */ /* 0x002fc800000006ff */
[----:B------:R-:W1:Y:S02]  /*25f0*/  SYNCS.PHASECHK.TRANS64.TRYWAIT P0, [UR5], R3 ;  /* 0x00000003ff0075a7 */ /* 0x000e640008001105 */
[----:B-1----:R-:W-:Y:S05]  /*2600*/  @!P0 BRA `(.L_x_38) ;  /* 0x0000006800908947 */ /* 0x002fea0003800000 */
.L_x_134:
        /* <DEDUP_REMOVED lines=9> */
.L_x_136:
        /* <DEDUP_REMOVED lines=9> */
.L_x_138:
        /* <DEDUP_REMOVED lines=9> */
.L_x_140:
        /* <DEDUP_REMOVED lines=9> */
.L_x_142:
        /* <DEDUP_REMOVED lines=9> */
.L_x_144:
        /* <DEDUP_REMOVED lines=9> */
.L_x_146:
        /* <DEDUP_REMOVED lines=9> */
.L_x_148:
        /* <DEDUP_REMOVED lines=9> */
.L_x_150:
        /* <DEDUP_REMOVED lines=9> */
.L_x_152:
        /* <DEDUP_REMOVED lines=9> */
.L_x_154:
        /* <DEDUP_REMOVED lines=9> */
.L_x_156:
        /* <DEDUP_REMOVED lines=9> */
.L_x_158:
        /* <DEDUP_REMOVED lines=9> */
.L_x_160:
        /* <DEDUP_REMOVED lines=9> */
.L_x_162:
        /* <DEDUP_REMOVED lines=9> */
.L_x_164:
        /* <DEDUP_REMOVED lines=9> */
.L_x_166:
        /* <DEDUP_REMOVED lines=9> */
.L_x_168:
        /* <DEDUP_REMOVED lines=9> */
.L_x_170:
        /* <DEDUP_REMOVED lines=9> */
.L_x_172:
        /* <DEDUP_REMOVED lines=9> */
.L_x_174:
        /* <DEDUP_REMOVED lines=9> */
.L_x_176:
[----:B------:R-:W-:-:S04]  /*31e0*/  UIADD3 UR6, UPT, UPT, UR6, 0x1, URZ ;  /* 0x0000000106067890 */ /* 0x000fc8000fffe0ff */
[----:B------:R-:W-:-:S04]  /*31f0*/  UISETP.NE.AND UP0, UPT, UR6, 0x18, UPT ;  /* 0x000000180600788c */ /* 0x000fc8000bf05270 */
[----:B------:R-:W-:Y:S02]  /*3200*/  USEL UR5, URZ, 0x1, UP0 ;  /* 0x00000001ff057887 */ /* 0x000fe40008000000 */
[----:B------:R-:W-:-:S04]  /*3210*/  USEL UR6, UR6, URZ, UP0 ;  /* 0x000000ff06067287 */ /* 0x000fc80008000000 */
[----:B------:R-:W-:Y:S01]  /*3220*/  ULEA UR6, UR6, UR4, 0x3 ;  /* 0x0000000406067291 */ /* 0x000fe2000f8e18ff */
[----:B-1----:R-:W-:-:S04]  /*3230*/  LOP3.LUT R3, R2, UR5, RZ, 0x3c, !PT ;  /* 0x0000000502037c12 */ /* 0x002fc8000f8e3cff */
[----:B------:R-:W-:Y:S01]  /*3240*/  SHF.L.U32 R3, R3, 0x1f, RZ ;  /* 0x0000001f03037819 */ /* 0x000fe200000006ff */
[----:B----4-:R-:W-:-:S07]  /*3250*/  IMAD.U32 R0, RZ, RZ, UR6 ;  /* 0x00000006ff007e24 */ /* 0x010fce000f8e00ff */
.L_x_60:
[----:B-1----:R1:W2:Y:S02]  /*3260*/  SYNCS.PHASECHK.TRANS64.TRYWAIT P0, [R0+URZ], R3 ;  /* 0x00000003000075a7 */ /* 0x0022a400080011ff */
[----:B--2---:R-:W-:Y:S05]  /*3270*/  @!P0 NANOSLEEP.SYNCS 0x989680 ;  /* 0x009896800000895d */ /* 0x004fea0003900000 */
[----:B------:R-:W2:Y:S02]  /*3280*/  @!P0 SYNCS.PHASECHK.TRANS64 P0, [R0+URZ], R3 ;  /* 0x00000003000085a7 */ /* 0x000ea400080010ff */
[----:B--2---:R-:W-:Y:S05]  /*3290*/  @P0 EXIT ;  /* 0x000000000000094d */ /* 0x004fea0003800000 */
[----:B------:R-:W-:Y:S05]  /*32a0*/  BRA `(.L_x_60) ;  /* 0xfffffffc00ec7947 */ /* 0x000fea000383ffff */
.L_x_18:
[----:B------:R-:W-:-:S04]  /*32b0*/  UISETP.NE.AND UP1, UPT, UR37, URZ, UPT ;  /* 0x000000ff2500728c */ /* 0x000fc8000bf25270 */
[----:B------:R-:W-:-:S09]  /*32c0*/  UISETP.NE.OR UP1, UPT, UR8, 0x1, UP1 ;  /* 0x000000010800788c */ /* 0x000fd20008f25670 */
[----:B------:R-:W-:Y:S05]  /*32d0*/  BRA.U UP1, `(.L_x_61) ;  /* 0x0000000501487547 */ /* 0x000fea000b800000 */
[----:B------:R-:W-:Y:S01]  /*32e0*/  ISETP.NE.AND P2, PT, R2, RZ, PT ;  /* 0x000000ff0200720c */ /* 0x000fe20003f45270 */
[----:B------:R-:W-:Y:S01]  /*32f0*/  IMAD.MOV.U32 R12, RZ, RZ, 0x1 ;  /* 0x00000001ff0c7424 */ /* 0x000fe200078e00ff */
[----:B------:R-:W-:Y:S02]  /*3300*/  CS2R R10, SRZ ;  /* 0x00000000000a7805 */ /* 0x000fe4000001ff00 */
[----:B------:R-:W-:Y:S01]  /*3310*/  CS2R R8, SRZ ;  /* 0x0000000000087805 */ /* 0x000fe2000001ff00 */
[----:B------:R-:W-:Y:S01]  /*3320*/  UMOV UR4, 0x400 ;  /* 0x0000040000047882 */ /* 0x000fe20000000000 */
[----:B------:R-:W-:Y:S01]  /*3330*/  UMOV UR6, URZ ;  /* 0x000000ff00067c82 */ /* 0x000fe20008000000 */
[----:B------:R-:W-:-:S12]  /*3340*/  ULEA UR37, UR37, UR4, 0x18 ;  /* 0x0000000425257291 */ /* 0x000fd8000f8ec0ff */
.L_x_65:
[----:B------:R-:W-:Y:S02]  /*3350*/  LEA R0, R8, UR37, 0x3 ;  /* 0x0000002508007c11 */ /* 0x000fe4000f8e18ff */
[----:B------:R-:W-:-:S03]  /*3360*/  SHF.L.U32 R5, R9, 0x1f, RZ ;  /* 0x0000001f09057819 */ /* 0x000fc600000006ff */
[----:B------:R-:W-:Y:S01]  /*3370*/  VIADD R4, R0, 0x220 ;  /* 0x0000022000047836 */ /* 0x000fe20000000000 */
[----:B------:R-:W1:Y:S02]  /*3380*/  SYNCS.PHASECHK.TRANS64.TRYWAIT P0, [R0+URZ+0x210], R5 ;  /* 0x00021005000075a7 */ /* 0x000e6400080011ff */
[----:B-1----:R-:W-:Y:S05]  /*3390*/  @!P0 BRA `(.L_x_62) ;  /* 0x00000064003c8947 */ /* 0x002fea0003800000 */
.L_x_177:
[----:B------:R-:W-:Y:S01]  /*33a0*/  ULEA UR5, UR6, UR37, 0x3 ;  /* 0x0000002506057291 */ /* 0x000fe2000f8e18ff */
[----:B------:R-:W-:Y:S02]  /*33b0*/  PRMT R4, RZ, 0x654, R4 ;  /* 0x00000654ff047816 */ /* 0x000fe40000000004 */
[----:B-1----:R-:W-:Y:S01]  /*33c0*/  SHF.L.U32 R5, R12, 0x1f, RZ ;  /* 0x0000001f0c057819 */ /* 0x002fe200000006ff */
[----:B------:R-:W-:Y:S01]  /*33d0*/  UIADD3 UR4, UPT, UPT, UR5, 0x1b0, URZ ;  /* 0x000001b005047890 */ /* 0x000fe2000fffe0ff */
[----:B------:R1:W-:Y:S05]  /*33e0*/  SYNCS.ARRIVE.TRANS64.RED.A1T0 RZ, [R4+URZ], RZ ;  /* 0x000000ff04ff79a7 */ /* 0x0003ea00081004ff */
[----:B------:R-:W-:Y:S01]  /*33f0*/  IMAD.U32 R7, RZ, RZ, UR4 ;  /* 0x00000004ff077e24 */ /* 0x000fe2000f8e00ff */
[----:B------:R-:W2:Y:S04]  /*3400*/  SYNCS.PHASECHK.TRANS64.TRYWAIT P0, [UR5+0x1c0], R5 ;  /* 0x0001c005ff0075a7 */ /* 0x000ea80008001105 */
[----:B------:R-:W-:Y:S01]  /*3410*/  PRMT R6, R2, 0x654, R7 ;  /* 0x0000065402067816 */ /* 0x000fe20000000007 */
[----:B-1----:R-:W-:Y:S01]  /*3420*/  @!P2 IMAD.MOV.U32 R4, RZ, RZ, 0x10 ;  /* 0x00000010ff04a424 */ /* 0x002fe200078e00ff */
[----:B--2---:R-:W-:Y:S06]  /*3430*/  @!P0 BRA `(.L_x_63) ;  /* 0x0000006400288947 */ /* 0x004fec0003800000 */
.L_x_179:
[----:B------:R-:W-:Y:S01]  /*3440*/  ULEA UR4, UR6, UR37, 0x4 ;  /* 0x0000002506047291 */ /* 0x000fe2000f8e20ff */
[----:B------:R-:W-:Y:S01]  /*3450*/  SEL R3, R6, R3, !P2 ;  /* 0x0000000306037207 */ /* 0x000fe20005000000 */
[----:B------:R-:W-:Y:S01]  /*3460*/  UIADD3 UR5, UPT, UPT, UR5, 0x1b0, URZ ;  /* 0x000001b005057890 */ /* 0x000fe2000fffe0ff */
[----:B-1----:R-:W-:Y:S01]  /*3470*/  LEA R0, R11, UR37, 0x3 ;  /* 0x000000250b007c11 */ /* 0x002fe2000f8e18ff */
[----:B------:R-:W-:Y:S01]  /*3480*/  UIADD3 UR4, UPT, UPT, UR4, 0x240, URZ ;  /* 0x0000024004047890 */ /* 0x000fe2000fffe0ff */
[----:B------:R-:W-:Y:S01]  /*3490*/  SHF.L.U32 R5, R10, 0x1f, RZ ;  /* 0x0000001f0a057819 */ /* 0x000fe200000006ff */
[----:B------:R1:W-:Y:S01]  /*34a0*/  @!P2 SYNCS.ARRIVE.TRANS64.RED RZ, [R3+URZ], R4 ;  /* 0x0000000403ffa9a7 */ /* 0x0003e200080004ff */
[----:B------:R-:W-:Y:S01]  /*34b0*/  UIADD3 UR6, UPT, UPT, UR6, 0x1, URZ ;  /* 0x0000000106067890 */ /* 0x000fe2000fffe0ff */
[----:B------:R-:W-:-:S03]  /*34c0*/  VIADD R8, R8, 0x1 ;  /* 0x0000000108087836 */ /* 0x000fc60000000000 */
[----:B------:R-:W-:Y:S02]  /*34d0*/  UISETP.NE.AND UP0, UPT, UR6, 0x2, UPT ;  /* 0x000000020600788c */ /* 0x000fe4000bf05270 */
[----:B------:R-:W-:Y:S06]  /*34e0*/  UGETNEXTWORKID.BROADCAST [UR4], [UR5] ;  /* 0x00000000040073ca */ /* 0x000fec0008000100 */
[----:B------:R-:W-:Y:S01]  /*34f0*/  USEL UR4, URZ, 0x1, UP0 ;  /* 0x00000001ff047887 */ /* 0x000fe20008000000 */
[----:B------:R-:W-:Y:S01]  /*3500*/  ISETP.NE.AND P0, PT, R8, 0x2, PT ;  /* 0x000000020800780c */ /* 0x000fe20003f05270 */
[----:B------:R-:W-:Y:S01]  /*3510*/  USEL UR6, UR6, URZ, UP0 ;  /* 0x000000ff06067287 */ /* 0x000fe20008000000 */
[----:B------:R-:W2:Y:S03]  /*3520*/  SYNCS.PHASECHK.TRANS64.TRYWAIT P1, [R0+URZ+0x1b0], R5 ;  /* 0x0001b005000075a7 */ /* 0x000ea600080211ff */
[----:B------:R-:W-:Y:S01]  /*3530*/  LOP3.LUT R12, R12, UR4, RZ, 0x3c, !PT ;  /* 0x000000040c0c7c12 */ /* 0x000fe2000f8e3cff */
[----:B-12---:R-:W-:Y:S07]  /*3540*/  @!P1 BRA `(.L_x_64) ;  /* 0x0000006000fc9947 */ /* 0x006fee0003800000 */
.L_x_180:
[C---:B------:R-:W-:Y:S01]  /*3550*/  LEA R4, R11.reuse, UR37, 0x4 ;  /* 0x000000250b047c11 */ /* 0x040fe2000f8e20ff */
[----:B-1----:R-:W-:Y:S01]  /*3560*/  VIADD R0, R0, 0x1c0 ;  /* 0x000001c000007836 */ /* 0x002fe20000000000 */
[----:B------:R-:W-:Y:S01]  /*3570*/  SEL R8, R8, RZ, P0 ;  /* 0x000000ff08087207 */ /* 0x000fe20000000000 */
[----:B------:R-:W-:-:S03]  /*3580*/  VIADD R11, R11, 0x1 ;  /* 0x000000010b0b7836 */ /* 0x000fc60000000000 */
[----:B------:R-:W1:Y:S01]  /*3590*/  LDS.128 R4, [R4+0x240] ;  /* 0x0002400004047984 */ /* 0x000e620000000c00 */
[----:B------:R-:W-:Y:S02]  /*35a0*/  PRMT R0, RZ, 0x654, R0 ;  /* 0x00000654ff007816 */ /* 0x000fe40000000000 */
[C---:B------:R-:W-:Y:S01]  /*35b0*/  ISETP.NE.AND P1, PT, R11.reuse, 0x2, PT ;  /* 0x000000020b00780c */ /* 0x040fe20003f25270 */
[----:B------:R-:W-:Y:S01]  /*35c0*/  @!PT LDS RZ, [RZ] ;  /* 0x00000000fffff984 */ /* 0x000fe20000000800 */
[----:B------:R-:W-:Y:S01]  /*35d0*/  @!PT LDS RZ, [RZ] ;  /* 0x00000000fffff984 */ /* 0x000fe20000000800 */
[----:B------:R-:W-:Y:S01]  /*35e0*/  @!PT LDS RZ, [RZ] ;  /* 0x00000000fffff984 */ /* 0x000fe20000000800 */
[----:B------:R-:W-:Y:S01]  /*35f0*/  @!PT LDS RZ, [RZ] ;  /* 0x00000000fffff984 */ /* 0x000fe20000000800 */
[----:B------:R2:W-:Y:S06]  /*3600*/  MEMBAR.ALL.CTA ;  /* 0x0000000000007992 */ /* 0x0005ec0000008000 */
[----:B--2---:R-:W2:Y:S01]  /*3610*/  FENCE.VIEW.ASYNC.S ;  /* 0x00000000000073c6 */ /* 0x004ea20000000000 */
[----:B------:R-:W-:Y:S01]  /*3620*/  SEL R11, R11, RZ, P1 ;  /* 0x000000ff0b0b7207 */ /* 0x000fe20000800000 */
[----:B--2---:R2:W-:Y:S01]  /*3630*/  SYNCS.ARRIVE.TRANS64.RED.A1T0 RZ, [R0+URZ], RZ ;  /* 0x000000ff00ff79a7 */ /* 0x0045e200081004ff */
[----:B-1----:R-:W-:-:S02]  /*3640*/  LOP3.LUT P3, RZ, R6, 0x1, RZ, 0xc0, !PT ;  /* 0x0000000106ff7812 */ /* 0x002fc4000786c0ff */
[----:B------:R-:W-:-:S04]  /*3650*/  SEL R5, RZ, 0x1, P1 ;  /* 0x00000001ff057807 */ /* 0x000fc80000800000 */
[----:B------:R-:W-:Y:S02]  /*3660*/  LOP3.LUT R10, R10, R5, RZ, 0x3c, !PT ;  /* 0x000000050a0a7212 */ /* 0x000fe400078e3cff */
[----:B--2---:R-:W-:-:S04]  /*3670*/  SEL R0, RZ, 0x1, P0 ;  /* 0x00000001ff007807 */ /* 0x004fc80000000000 */
[----:B------:R-:W-:Y:S01]  /*3680*/  LOP3.LUT R9, R9, R0, RZ, 0x3c, !PT ;  /* 0x0000000009097212 */ /* 0x000fe200078e3cff */
[----:B------:R-:W-:Y:S06]  /*3690*/  @P3 BRA `(.L_x_65) ;  /* 0xfffffffc002c3947 */ /* 0x000fec000383ffff */
[----:B------:R-:W-:Y:S01]  /*36a0*/  ULEA UR5, UR6, UR37, 0x3 ;  /* 0x0000002506057291 */ /* 0x000fe2000f8e18ff */
[----:B------:R-:W-:-:S08]  /*36b0*/  SHF.L.U32 R3, R12, 0x1f, RZ ;  /* 0x0000001f0c037819 */ /* 0x000fd000000006ff */
[----:B------:R-:W1:Y:S02]  /*36c0*/  SYNCS.PHASECHK.TRANS64 P0, [UR5+0x1c0], R3 ;  /* 0x0001c003ff0075a7 */ /* 0x000e640008001005 */
[----:B-1----:R-:W-:Y:S05]  /*36d0*/  @P0 BRA `(.L_x_66) ;  /* 0x0000000000080947 */ /* 0x002fea0003800000 */
[----:B------:R-:W1:Y:S02]  /*36e0*/  SYNCS.PHASECHK.TRANS64.TRYWAIT P0, [UR5+0x1c0], R3 ;  /* 0x0001c003ff0075a7 */ /* 0x000e640008001105 */
[----:B-1----:R-:W-:Y:S05]  /*36f0*/  @!P0 BRA `(.L_x_67) ;  /* 0x0000006000a48947 */ /* 0x002fea0003800000 */
.L_x_66:
[----:B------:R-:W-:-:S04]  /*3700*/  UIADD3 UR4, UPT, UPT, UR6, 0x1, URZ ;  /* 0x0000000106047890 */ /* 0x000fc8000fffe0ff */
[----:B------:R-:W-:-:S04]  /*3710*/  UISETP.NE.AND UP0, UPT, UR4, 0x2, UPT ;  /* 0x000000020400788c */ /* 0x000fc8000bf05270 */
[----:B------:R-:W-:Y:S02]  /*3720*/  USEL UR7, URZ, 0x1, UP0 ;  /* 0x00000001ff077887 */ /* 0x000fe40008000000 */
[----:B------:R-:W-:-:S04]  /*3730*/  USEL UR4, UR4, URZ, UP0 ;  /* 0x000000ff04047287 */ /* 0x000fc80008000000 */
[----:B------:R-:W-:Y:S01]  /*3740*/  ULEA UR4, UR4, UR37, 0x3 ;  /* 0x0000002504047291 */ /* 0x000fe2000f8e18ff */
[----:B-1----:R-:W-:-:S04]  /*3750*/  LOP3.LUT R3, R12, UR7, RZ, 0x3c, !PT ;  /* 0x000000070c037c12 */ /* 0x002fc8000f8e3cff */
[----:B------:R-:W-:-:S04]  /*3760*/  SHF.L.U32 R0, R3, 0x1f, RZ ;  /* 0x0000001f03007819 */ /* 0x000fc800000006ff */
[----:B------:R-:W1:Y:S02]  /*3770*/  SYNCS.PHASECHK.TRANS64 P0, [UR4+0x1c0], R0 ;  /* 0x0001c000ff0075a7 */ /* 0x000e640008001004 */
[----:B-1----:R-:W-:Y:S05]  /*3780*/  @P0 EXIT ;  /* 0x000000000000094d */ /* 0x002fea0003800000 */
[----:B------:R-:W-:Y:S02]  /*3790*/  SHF.L.U32 R3, R3, 0x1f, RZ ;  /* 0x0000001f03037819 */ /* 0x000fe400000006ff */
[----:B------:R-:W-:-:S07]  /*37a0*/  MOV R0, UR4 ;  /* 0x0000000400007c02 */ /* 0x000fce0008000f00 */
.L_x_68:
[----:B-1----:R1:W2:Y:S02]  /*37b0*/  SYNCS.PHASECHK.TRANS64.TRYWAIT P0, [R0+URZ+0x1c0], R3 ;  /* 0x0001c003000075a7 */ /* 0x0022a400080011ff */
[----:B--2---:R-:W-:Y:S05]  /*37c0*/  @!P0 NANOSLEEP.SYNCS 0x989680 ;  /* 0x009896800000895d */ /* 0x004fea0003900000 */
[----:B------:R-:W2:Y:S02]  /*37d0*/  @!P0 SYNCS.PHASECHK.TRANS64 P0, [R0+URZ+0x1c0], R3 ;  /* 0x0001c003000085a7 */ /* 0x000ea400080010ff */
[----:B--2---:R-:W-:Y:S05]  /*37e0*/  @P0 EXIT ;  /* 0x000000000000094d */ /* 0x004fea0003800000 */
[----:B------:R-:W-:Y:S05]  /*37f0*/  BRA `(.L_x_68) ;  /* 0xfffffffc00ec7947 */ /* 0x000fea000383ffff */
.L_x_61:
[----:B------:R-:W-:-:S09]  /*3800*/  UISETP.NE.AND UP1, UPT, UR8, URZ, UPT ;  /* 0x000000ff0800728c */ /* 0x000fd2000bf25270 */
[----:B------:R-:W-:Y:S05]  /*3810*/  BRA.U UP1, `(.L_x_69) ;  /* 0x0000000d01607547 */ /* 0x000fea000b800000 */
[----:B------:R-:W-:Y:S01]  /*3820*/  UMOV UR4, 0x40 ;  /* 0x0000004000047882 */ /* 0x000fe20000000000 */
[----:B------:R-:W-:Y:S01]  /*3830*/  NOP ;  /* 0x0000000000007918 */ /* 0x000fe20000000000 */
[----:B------:R-:W-:Y:S01]  /*3840*/  ULEA UR4, UR37, UR4, 0x18 ;  /* 0x0000000425047291 */ /* 0x000fe2000f8ec0ff */
[----:B------:R-:W-:Y:S02]  /*3850*/  UMOV UR5, 0x400 ;  /* 0x0000040000057882 */ /* 0x000fe40000000000 */
[----:B------:R-:W-:-:S06]  /*3860*/  ULEA UR37, UR37, UR5, 0x18 ;  /* 0x0000000525257291 */ /* 0x000fcc000f8ec0ff */
[----:B------:R-:W1:Y:S02]  /*3870*/  LDS.U8 R0, [UR4+0x1c] ;  /* 0x00001c04ff007984 */ /* 0x000e640008000000 */
[----:B-1----:R-:W-:-:S13]  /*3880*/  ISETP.NE.AND P0, PT, R0, RZ, PT ;  /* 0x000000ff0000720c */ /* 0x002fda0003f05270 */
[----:B------:R-:W-:Y:S05]  /*3890*/  @P0 BRA `(.L_x_70) ;  /* 0x0000000000580947 */ /* 0x000fea0003800000 */
[----:B------:R-:W-:-:S13]  /*38a0*/  ELECT P0, URZ, PT ;  /* 0x0000000000ff782f */ /* 0x000fda0003800000 */
[----:B------:R-:W-:Y:S05]  /*38b0*/  @!P0 BRA `(.L_x_71) ;  /* 0x0000000000608947 */ /* 0x000fea0003800000 */
[----:B------:R-:W-:Y:S01]  /*38c0*/  UMOV UR5, 0x10 ;  /* 0x0000001000057882 */ /* 0x000fe20000000000 */
[----:B------:R-:W-:Y:S01]  /*38d0*/  HFMA2 R0, -RZ, RZ, 0, 5.9604644775390625e-08 ;  /* 0x00000001ff007431 */ /* 0x000fe200000001ff */
[----:B------:R-:W-:-:S03]  /*38e0*/  MOV R2, 0xffff ;  /* 0x0000ffff00027802 */ /* 0x000fc60000000f00 */
[----:B------:R-:W-:Y:S04]  /*38f0*/  DEPBAR.LE SB1, 0x36 ;  /* 0x00009d800000791a */ /* 0x000fe80000000000 */
[----:B------:R-:W1:Y:S02]  /*3900*/  UTCATOMSWS.FIND_AND_SET.ALIGN UP0, UR5, UR5 ;  /* 0x00000005000575e3 */ /* 0x000e640008000800 */
[----:B-1----:R-:W-:Y:S01]  /*3910*/  MOV R3, UR5 ;  /* 0x0000000500037c02 */ /* 0x002fe20008000f00 */
[----:B------:R-:W-:Y:S06]  /*3920*/  BRA.U UP0, `(.L_x_72) ;  /* 0x0000000100187547 */ /* 0x000fec000b800000 */
.L_x_73:
[----:B------:R-:W-:Y:S05]  /*3930*/  NANOSLEEP 0x64 ;  /* 0x000000640000795d */ /* 0x000fea0003800000 */
[----:B------:R-:W-:-:S05]  /*3940*/  UMOV UR5, 0x10 ;  /* 0x0000001000057882 */ /* 0x000fca0000000000 */
[----:B------:R-:W-:Y:S04]  /*3950*/  DEPBAR.LE SB1, 0x36 ;  /* 0x00009d800000791a */ /* 0x000fe80000000000 */
[----:B------:R-:W1:Y:S02]  /*3960*/  UTCATOMSWS.FIND_AND_SET.ALIGN UP0, UR5, UR5 ;  /* 0x00000005000575e3 */ /* 0x000e640008000800 */
[----:B-1----:R-:W-:Y:S01]  /*3970*/  MOV R3, UR5 ;  /* 0x0000000500037c02 */ /* 0x002fe20008000f00 */
[----:B------:R-:W-:Y:S05]  /*3980*/  BRA.U !UP0, `(.L_x_73) ;  /* 0xfffffffd08e87547 */ /* 0x000fea000b83ffff */
.L_x_72:
[-C--:B------:R-:W-:Y:S02]  /*3990*/  SHF.L.U32 R2, R2, R3.reuse, RZ ;  /* 0x0000000302027219 */ /* 0x080fe400000006ff */
[----:B------:R-:W-:Y:S01]  /*39a0*/  SHF.L.U32 R0, R0, R3, RZ ;  /* 0x0000000300007219 */ /* 0x000fe200000006ff */
[----:B------:R-:W-:Y:S02]  /*39b0*/  IMAD.SHL.U32 R3, R3, 0x20, RZ ;  /* 0x0000002003037824 */ /* 0x000fe400078e00ff */
[----:B------:R1:W-:Y:S04]  /*39c0*/  ATOMS.OR RZ, [UR4+0x14], R2 ;  /* 0x00001402ffff798c */ /* 0x0003e8000b000004 */
[----:B------:R1:W-:Y:S04]  /*39d0*/  ATOMS.OR RZ, [UR4+0x18], R0 ;  /* 0x00001800ffff798c */ /* 0x0003e8000b000004 */
[----:B------:R1:W-:Y:S01]  /*39e0*/  STS [UR37+0x260], R3 ;  /* 0x00026003ff007988 */ /* 0x0003e20008000825 */
[----:B------:R-:W-:Y:S05]  /*39f0*/  BRA `(.L_x_71) ;  /* 0x0000000000107947 */ /* 0x000fea0003800000 */
.L_x_70:
[----:B------:R-:W-:Y:S02]  /*3a00*/  MOV R0, 0xffffffff ;  /* 0xffffffff00007802 */ /* 0x000fe40000000f00 */
[----:B------:R-:W-:-:S03]  /*3a10*/  MOV R2, 0x3a40 ;  /* 0x00003a4000027802 */ /* 0x000fc60000000f00 */
[----:B------:R1:W-:Y:S04]  /*3a20*/  STS [UR37+0x260], R0 ;  /* 0x00026000ff007988 */ /* 0x0003e80008000825 */
[----:B-1-3-5:R-:W-:Y:S05]  /*3a30*/  CALL.REL.NOINC `($__internal_1_$__cuda_sm10x_tcgen05_guardrail_trap_phase_invalid_during_alloc) ;  /* 0x0000006400607944 */ /* 0x02afea0003c00000 */
.L_x_71:
[----:B------:R-:W-:Y:S05]  /*3a40*/  WARPSYNC.ALL ;  /* 0x0000000000007948 */ /* 0x000fea0003800000 */
[----:B------:R-:W2:Y:S01]  /*3a50*/  S2UR UR6, SR_CgaCtaId ;  /* 0x00000000000679c3 */ /* 0x000ea20000008800 */
[----:B------:R-:W-:Y:S01]  /*3a60*/  UMOV UR4, 0x400 ;  /* 0x0000040000047882 */ /* 0x000fe20000000000 */
[----:B------:R-:W-:-:S06]  /*3a70*/  NOP ;  /* 0x0000000000007918 */ /* 0x000fcc0000000000 */
[----:B------:R-:W-:Y:S06]  /*3a80*/  BAR.ARV 0x6, 0xa0 ;  /* 0x0182800000007b1d */ /* 0x000fec0000002000 */
[----:B------:R-:W4:Y:S01]  /*3a90*/  LDCU UR7, c[0x0][0x38c] ;  /* 0x00007180ff0777ac */ /* 0x000f220008000800 */
[----:B------:R-:W-:Y:S01]  /*3aa0*/  IMAD.MOV.U32 R11, RZ, RZ, 0x1 ;  /* 0x00000001ff0b7424 */ /* 0x000fe200078e00ff */
[----:B------:R-:W-:Y:S01]  /*3ab0*/  CS2R R8, SRZ ;  /* 0x0000000000087805 */ /* 0x000fe2000001ff00 */
[----:B------:R-:W-:Y:S01]  /*3ac0*/  IMAD.MOV.U32 R10, RZ, RZ, RZ ;  /* 0x000000ffff0a7224 */ /* 0x000fe200078e00ff */
[----:B------:R-:W-:Y:S01]  /*3ad0*/  UMOV UR17, URZ ;  /* 0x000000ff00117c82 */ /* 0x000fe20008000000 */
[----:B------:R-:W-:Y:S01]  /*3ae0*/  UMOV UR16, URZ ;  /* 0x000000ff00107c82 */ /* 0x000fe20008000000 */
[----:B------:R-:W-:Y:S01]  /*3af0*/  UMOV UR20, 0x0 ;  /* 0x0000000000147882 */ /* 0x000fe20000000000 */
[----:B------:R-:W-:Y:S01]  /*3b00*/  UMOV UR21, 0x8208490 ;  /* 0x0820849000157882 */ /* 0x000fe20000000000 */
[----:B--2---:R-:W-:Y:S01]  /*3b10*/  ULEA UR6, UR6, UR4, 0x18 ;  /* 0x0000000406067291 */ /* 0x004fe2000f8ec0ff */
[----:B------:R-:W2:Y:S03]  /*3b20*/  LDCU UR4, c[0x0][0x38c] ;  /* 0x00007180ff0477ac */ /* 0x000ea60008000800 */
[----:B------:R-:W-:-:S02]  /*3b30*/  UIADD3 UR11, UPT, UPT, UR6, 0x20600, URZ ;  /* 0x00020600060b7890 */ /* 0x000fc4000fffe0ff */
[----:B----4-:R-:W-:-:S03]  /*3b40*/  UIADD3 UR7, UPT, UPT, UR7, 0x1f, URZ ;  /* 0x0000001f07077890 */ /* 0x010fc6000fffe0ff */
[----:B-1----:R-:W1:Y:S01]  /*3b50*/  LDS R0, [UR6+0x260] ;  /* 0x00026006ff007984 */ /* 0x002e620008000800 */
[----:B------:R-:W-:Y:S02]  /*3b60*/  UIADD3 UR18, UPT, UPT, UR6, 0x8600, URZ ;  /* 0x0000860006127890 */ /* 0x000fe4000fffe0ff */
[----:B------:R-:W-:Y:S02]  /*3b70*/  USHF.R.S32.HI UR5, URZ, 0x1f, UR7 ;  /* 0x0000001fff057899 */ /* 0x000fe40008011407 */
[----:B------:R-:W-:Y:S02]  /*3b80*/  USHF.R.U32.HI UR11, URZ, 0x4, UR11 ;  /* 0x00000004ff0b7899 */ /* 0x000fe4000801160b */
[----:B------:R-:W-:Y:S02]  /*3b90*/  ULEA.HI UR5, UR5, UR7, URZ, 0x5 ;  /* 0x0000000705057291 */ /* 0x000fe4000f8f28ff */
[----:B------:R-:W-:Y:S02]  /*3ba0*/  USHF.R.U32.HI UR18, URZ, 0x4, UR18 ;  /* 0x00000004ff127899 */ /* 0x000fe40008011612 */
[----:B------:R-:W-:-:S02]  /*3bb0*/  USHF.R.S32.HI UR5, URZ, 0x5, UR5 ;  /* 0x00000005ff057899 */ /* 0x000fc40008011405 */
[----:B------:R-:W-:Y:S02]  /*3bc0*/  ULOP3.LUT UR11, UR11, 0x3fff, URZ, 0xc0, !UPT ;  /* 0x00003fff0b0b7892 */ /* 0x000fe4000f8ec0ff */
[----:B------:R-:W-:Y:S02]  /*3bd0*/  UISETP.LT.AND UP0, UPT, UR5, 0x1, UPT ;  /* 0x000000010500788c */ /* 0x000fe4000bf01270 */
[----:B------:R-:W-:Y:S02]  /*3be0*/  ULOP3.LUT UR18, UR18, 0x3fff, URZ, 0xc0, !UPT ;  /* 0x00003fff12127892 */ /* 0x000fe4000f8ec0ff */
[----:B------:R-:W-:Y:S02]  /*3bf0*/  USEL UR10, UR5, 0x1, !UP0 ;  /* 0x00000001050a7887 */ /* 0x000fe4000c000000 */
[----:B------:R-:W-:Y:S02]  /*3c00*/  ULOP3.LUT UR11, UR11, 0x10000, URZ, 0xfc, !UPT ;  /* 0x000100000b0b7892 */ /* 0x000fe4000f8efcff */
[----:B------:R-:W-:-:S02]  /*3c10*/  UIADD3 UR10, UPT, UPT, -UR10, URZ, URZ ;  /* 0x000000ff0a0a7290 */ /* 0x000fc4000fffe1ff */
[----:B--2---:R-:W-:Y:S01]  /*3c20*/  UISETP.GE.AND UP3, UPT, UR4, 0x1, UPT ;  /* 0x000000010400788c */ /* 0x004fe2000bf66270 */
[----:B-1----:R-:W-:-:S15]  /*3c30*/  R2UR UR19, R0 ;  /* 0x00000000001372ca */ /* 0x002fde00000e0000 */
.L_x_80:
[----:B------:R-:W-:Y:S02]  /*3c40*/  LEA R0, R10, UR6, 0x3 ;  /* 0x000000060a007c11 */ /* 0x000fe4000f8e18ff */
[----:B------:R-:W-:Y:S02]  /*3c50*/  SHF.L.U32 R5, R9, 0x1f, RZ ;  /* 0x0000001f09057819 */ /* 0x000fe400000006ff */
[----:B------:R-:W-:Y:S01]  /*3c60*/  PLOP3.LUT P0, PT, PT, PT, UP3, 0x80, 0x8 ;  /* 0x000000000008781c */ /* 0x000fe20003f0f038 */
[----:B------:R-:W-:Y:S01]  /*3c70*/  VIADD R3, R0, 0x1c0 ;  /* 0x000001c000037836 */ /* 0x000fe20000000000 */
[----:B-1----:R-:W1:Y:S02]  /*3c80*/  SYNCS.PHASECHK.TRANS64.TRYWAIT P1, [R0+URZ+0x1b0], R5 ;  /* 0x0001b005000075a7 */ /* 0x002e6400080211ff */
[----:B-1--4-:R-:W-:Y:S09]  /*3c90*/  @!P1 BRA `(.L_x_74) ;  /* 0x0000005c00549947 */ /* 0x012ff20003800000 */
.L_x_182:
[----:B------:R-:W-:Y:S01]  /*3ca0*/  LEA R4, R10, UR6, 0x4 ;  /* 0x000000060a047c11 */ /* 0x000fe2000f8e20ff */
[----:B------:R-:W-:Y:S01]  /*3cb0*/  @UP3 ULEA UR4, UR16, UR6, 0x3 ;  /* 0x0000000610043291 */ /* 0x000fe2000f8e18ff */
[----:B------:R-:W-:Y:S01]  /*3cc0*/  PLOP3.LUT P2, PT, PT, PT, PT, 0x80, 0x8 ;  /* 0x000000000008781c */ /* 0x000fe20003f4f070 */
[----:B------:R-:W-:Y:S01]  /*3cd0*/  ULEA UR9, UR17, UR6, 0x3 ;  /* 0x0000000611097291 */ /* 0x000fe2000f8e18ff */
[----:B------:R-:W-:Y:S02]  /*3ce0*/  PRMT R3, RZ, 0x654, R3 ;  /* 0x00000654ff037816 */ /* 0x000fe40000000003 */
[----:B-1----:R-:W1:Y:S01]  /*3cf0*/  LDS.128 R4, [R4+0x240] ;  /* 0x0002400004047984 */ /* 0x002e620000000c00 */
[----:B------:R-:W-:Y:S02]  /*3d00*/  @P0 SHF.L.U32 R2, R8, 0x1f, RZ ;  /* 0x0000001f08020819 */ /* 0x000fe400000006ff */
[----:B------:R-:W-:Y:S01]  /*3d10*/  SHF.L.U32 R0, R11, 0x1f, RZ ;  /* 0x0000001f0b007819 */ /* 0x000fe200000006ff */
[----:B------:R-:W-:Y:S01]  /*3d20*/  @!PT LDS RZ, [RZ] ;  /* 0x00000000fffff984 */ /* 0x000fe20000000800 */
[----:B------:R-:W-:Y:S01]  /*3d30*/  @!PT LDS RZ, [RZ] ;  /* 0x00000000fffff984 */ /* 0x000fe20000000800 */
[----:B------:R-:W-:Y:S01]  /*3d40*/  @!PT LDS RZ, [RZ] ;  /* 0x00000000fffff984 */ /* 0x000fe20000000800 */
[----:B------:R-:W-:Y:S01]  /*3d50*/  @!PT LDS RZ, [RZ] ;  /* 0x00000000fffff984 */ /* 0x000fe20000000800 */
[----:B------:R2:W-:Y:S06]  /*3d60*/  MEMBAR.ALL.CTA ;  /* 0x0000000000007992 */ /* 0x0005ec0000008000 */
[----:B--2---:R-:W2:Y:S02]  /*3d70*/  FENCE.VIEW.ASYNC.S ;  /* 0x00000000000073c6 */ /* 0x004ea40000000000 */
[----:B--2---:R2:W-:Y:S01]  /*3d80*/  SYNCS.ARRIVE.TRANS64.RED.A1T0 RZ, [R3+URZ], RZ ;  /* 0x000000ff03ff79a7 */ /* 0x0045e200081004ff */
[----:B------:R2:W4:Y:S01]  /*3d90*/  @P0 SYNCS.PHASECHK.TRANS64.TRYWAIT P2, [UR4], R2 ;  /* 0x00000002ff0005a7 */ /* 0x0005220008041104 */
[----:B-1----:R-:W-:Y:S01]  /*3da0*/  LOP3.LUT P1, RZ, R6, 0x1, RZ, 0xc0, !PT ;  /* 0x0000000106ff7812 */ /* 0x002fe2000782c0ff */
[----:B------:R-:W1:Y:S02]  /*3db0*/  SYNCS.PHASECHK.TRANS64.TRYWAIT P0, [UR9+0x1f0], R0 ;  /* 0x0001f000ff0075a7 */ /* 0x000e640008001109 */
[----:B-12-4-:R-:W-:Y:S10]  /*3dc0*/  @!P0 BRA `(.L_x_75) ;  /* 0x0000005c001c8947 */ /* 0x016ff40003800000 */
.L_x_184:
[----:B------:R-:W-:Y:S01]  /*3dd0*/  IADD3 R10, PT, PT, R10, 0x1, RZ ;  /* 0x000000010a0a7810 */ /* 0x000fe20007ffe0ff */
[----:B------:R-:W-:Y:S06]  /*3de0*/  BRA.U !UP3, `(.L_x_76) ;  /* 0x000000010b8c7547 */ /* 0x000fec000b800000 */
[----:B------:R-:W-:Y:S02]  /*3df0*/  ULEA UR8, UR17, UR19, 0x7 ;  /* 0x0000001311087291 */ /* 0x000fe4000f8e38ff */
[----:B------:R-:W-:Y:S01]  /*3e00*/  UPLOP3.LUT UP4, UPT, UPT, UPT, UPT, 0x40, 0x4 ;  /* 0x000000000004789c */ /* 0x000fe20003f8e870 */
[----:B------:R-:W-:Y:S01]  /*3e10*/  UMOV UR15, UR10 ;  /* 0x0000000a000f7c82 */ /* 0x000fe20008000000 */
[----:B------:R-:W-:Y:S01]  /*3e20*/  UMOV UR14, UR5 ;  /* 0x00000005000e7c82 */ /* 0x000fe20008000000 */
[----:B------:R-:W-:-:S08]  /*3e30*/  UMOV UR13, UR16 ;  /* 0x00000010000d7c82 */ /* 0x000fd00008000000 */
.L_x_79:
[----:B------:R-:W-:Y:S02]  /*3e40*/  UIADD3 UR15, UPT, UPT, UR15, 0x1, URZ ;  /* 0x000000010f0f7890 */ /* 0x000fe4000fffe0ff */
[----:B--2---:R-:W-:Y:S02]  /*3e50*/  ULEA UR7, UR13, UR6, 0x3 ;  /* 0x000000060d077291 */ /* 0x004fe4000f8e18ff */
[----:B------:R-:W-:Y:S01]  /*3e60*/  UISETP.NE.AND UP0, UPT, UR15, URZ, UPT ;  /* 0x000000ff0f00728c */ /* 0x000fe2000bf05270 */
[----:B----4-:R-:W-:Y:S10]  /*3e70*/  @P2 BRA `(.L_x_77) ;  /* 0x00000000000c2947 */ /* 0x010ff40003800000 */
[----:B-1----:R-:W-:Y:S04]  /*3e80*/  SHF.L.U32 R3, R8, 0x1f, RZ ;  /* 0x0000001f08037819 */ /* 0x002fe800000006ff */
[----:B------:R-:W1:Y:S02]  /*3e90*/  SYNCS.PHASECHK.TRANS64.TRYWAIT P0, [UR7], R3 ;  /* 0x00000003ff0075a7 */ /* 0x000e640008001107 */
[----:B-1----:R-:W-:Y:S05]  /*3ea0*/  @!P0 BRA `(.L_x_78) ;  /* 0x0000005800fc8947 */ /* 0x002fea0003800000 */
.L_x_77:
[----:B------:R-:W-:Y:S01]  /*3eb0*/  UISETP.NE.AND UP1, UPT, UR14, 0x1, UPT ;  /* 0x000000010e00788c */ /* 0x000fe2000bf25270 */
[----:B------:R-:W-:Y:S01]  /*3ec0*/  PLOP3.LUT P2, PT, PT, PT, PT, 0x80, 0x8 ;  /* 0x000000000008781c */ /* 0x000fe20003f4f070 */
[----:B------:R-:W-:Y:S02]  /*3ed0*/  UIADD3 UR16, UPT, UPT, UR13, 0x1, URZ ;  /* 0x000000010d107890 */ /* 0x000fe4000fffe0ff */
[----:B------:R-:W-:Y:S02]  /*3ee0*/  UIADD3 UR7, UPT, UPT, UR7, 0xc0, URZ ;  /* 0x000000c007077890 */ /* 0x000fe4000fffe0ff */
[----:B------:R-:W-:Y:S01]  /*3ef0*/  UISETP.NE.AND UP2, UPT, UR16, 0x18, UPT ;  /* 0x000000181000788c */ /* 0x000fe2000bf45270 */
[----:B------:R-:W-:Y:S01]  /*3f00*/  PLOP3.LUT P0, PT, PT, PT, UP1, 0x80, 0x8 ;  /* 0x000000000008781c */ /* 0x000fe20003f0f018 */
[----:B------:R-:W-:Y:S02]  /*3f10*/  UIADD3 UR14, UPT, UPT, UR14, -0x1, URZ ;  /* 0xffffffff0e0e7890 */ /* 0x000fe4000fffe0ff */
[----:B------:R-:W-:Y:S02]  /*3f20*/  USEL UR12, URZ, 0x1, UP2 ;  /* 0x00000001ff0c7887 */ /* 0x000fe40009000000 */
[----:B------:R-:W-:Y:S01]  /*3f30*/  USEL UR16, UR16, URZ, UP2 ;  /* 0x000000ff10107287 */ /* 0x000fe20009000000 */
[----:B------:R-:W-:Y:S01]  /*3f40*/  UMOV UR23, 0x40004040 ;  /* 0x4000404000177882 */ /* 0x000fe20000000000 */
[----:B------:R-:W-:Y:S02]  /*3f50*/  UMOV UR25, 0xc0004010 ;  /* 0xc000401000197882 */ /* 0x000fe40000000000 */
[----:B------:R-:W-:Y:S01]  /*3f60*/  @UP1 ULEA UR4, UR16, UR6, 0x3 ;  /* 0x0000000610041291 */ /* 0x000fe2000f8e18ff */
[----:B------:R-:W-:Y:S04]  /*3f70*/  LOP3.LUT R8, R8, UR12, RZ, 0x3c, !PT ;  /* 0x0000000c08087c12 */ /* 0x000fe8000f8e3cff */
[----:B-1----:R-:W-:Y:S04]  /*3f80*/  @P0 SHF.L.U32 R0, R8, 0x1f, RZ ;  /* 0x0000001f08000819 */ /* 0x002fe800000006ff */
[----:B------:R2:W4:Y:S01]  /*3f90*/  @P0 SYNCS.PHASECHK.TRANS64.TRYWAIT P2, [UR4], R0 ;  /* 0x00000000ff0005a7 */ /* 0x0005220008041104 */
[----:B------:R-:W-:Y:S03]  /*3fa0*/  USHF.L.U32 UR4, UR13, 0x8, URZ ;  /* 0x000000080d047899 */ /* 0x000fe600080006ff */
[----:B------:R-:W-:Y:S01]  /*3fb0*/  UMOV UR13, UR16 ;  /* 0x00000010000d7c82 */ /* 0x000fe20008000000 */
[----:B------:R-:W-:Y:S02]  /*3fc0*/  UIADD3 UR22, UPT, UPT, UR18, UR4, URZ ;  /* 0x0000000412167290 */ /* 0x000fe4000fffe0ff */
[----:B------:R-:W-:Y:S09]  /*3fd0*/  UIADD3 UR24, UPT, UPT, UR4, UR11, URZ ;  /* 0x0000000b04187290 */ /* 0x000ff2000fffe0ff */
[----:B------:R2:W-:Y:S01]  /*3fe0*/  UTCQMMA gdesc[UR22], gdesc[UR24], tmem[UR8], tmem[UR20], idesc[UR21], UP4 ;  /* 0x00ff1418160075ea */ /* 0x0005e2000a000308 */
[----:B------:R-:W-:Y:S01]  /*3ff0*/  UPLOP3.LUT UP4, UPT, UPT, UPT, UPT, 0x80, 0x8 ;  /* 0x000000000008789c */ /* 0x000fe20003f8f070 */
[----:B------:R2:W-:Y:S01]  /*4000*/  UTCBAR [UR7], URZ ;  /* 0x000000ff070073e9 */ /* 0x0005e200080000ff */
[----:B------:R-:W-:Y:S09]  /*4010*/  BRA.U UP0, `(.L_x_79) ;  /* 0xfffffffd00887547 */ /* 0x000ff2000b83ffff */
.L_x_76:
[----:B------:R-:W-:Y:S01]  /*4020*/  UIADD3 UR17, UPT, UPT, UR17, 0x1, URZ ;  /* 0x0000000111117890 */ /* 0x000fe2000fffe0ff */
[C---:B------:R-:W-:Y:S01]  /*4030*/  ISETP.NE.AND P0, PT, R10.reuse, 0x2, PT ;  /* 0x000000020a00780c */ /* 0x040fe20003f05270 */
[----:B------:R-:W-:Y:S02]  /*4040*/  UIADD3 UR9, UPT, UPT, UR9, 0x1d0, URZ ;  /* 0x000001d009097890 */ /* 0x000fe4000fffe0ff */
[----:B------:R-:W-:Y:S01]  /*4050*/  UISETP.NE.AND UP0, UPT, UR17, 0x4, UPT ;  /* 0x000000041100788c */ /* 0x000fe2000bf05270 */
[----:B-12---:R-:W-:Y:S02]  /*4060*/  SEL R0, RZ, 0x1, P0 ;  /* 0x00000001ff007807 */ /* 0x006fe40000000000 */
[----:B------:R-:W-:Y:S01]  /*4070*/  SEL R10, R10, RZ, P0 ;  /* 0x000000ff0a0a7207 */ /* 0x000fe20000000000 */
[----:B------:R-:W-:Y:S01]  /*4080*/  USEL UR4, URZ, 0x1, UP0 ;  /* 0x00000001ff047887 */ /* 0x000fe20008000000 */
[----:B------:R-:W-:Y:S01]  /*4090*/  LOP3.LUT R9, R9, R0, RZ, 0x3c, !PT ;  /* 0x0000000009097212 */ /* 0x000fe200078e3cff */
[----:B------:R-:W-:Y:S01]  /*40a0*/  USEL UR17, UR17, URZ, UP0 ;  /* 0x000000ff11117287 */ /* 0x000fe20008000000 */
[----:B------:R1:W-:Y:S03]  /*40b0*/  UTCBAR [UR9], URZ ;  /* 0x000000ff090073e9 */ /* 0x0003e600080000ff */
[----:B------:R-:W-:Y:S01]  /*40c0*/  LOP3.LUT R11, R11, UR4, RZ, 0x3c, !PT ;  /* 0x000000040b0b7c12 */ /* 0x000fe2000f8e3cff */
[----:B------:R-:W-:Y:S07]  /*40d0*/  @P1 BRA `(.L_x_80) ;  /* 0xfffffff800d81947 */ /* 0x000fee000383ffff */
[----:B------:R-:W2:Y:S01]  /*40e0*/  S2UR UR4, SR_CgaCtaId ;  /* 0x00000000000479c3 */ /* 0x000ea20000008800 */
[----:B------:R-:W-:Y:S01]  /*40f0*/  ELECT P0, URZ, PT ;  /* 0x0000000000ff782f */ /* 0x000fe20003800000 */
[----:B------:R-:W-:Y:S01]  /*4100*/  IMAD.MOV.U32 R0, RZ, RZ, 0x1 ;  /* 0x00000001ff007424 */ /* 0x000fe200078e00ff */
[----:B------:R-:W-:Y:S01]  /*4110*/  UIADD3 UR6, UPT, UPT, UR6, 0x1f0, URZ ;  /* 0x000001f006067890 */ /* 0x000fe2000fffe0ff */
[----:B------:R-:W-:Y:S01]  /*4120*/  SHF.L.U32 R3, R11, 0x1f, RZ ;  /* 0x0000001f0b037819 */ /* 0x000fe200000006ff */
[----:B------:R-:W-:-:S03]  /*4130*/  UMOV UR5, 0x40 ;  /* 0x0000004000057882 */ /* 0x000fc60000000000 */
[----:B------:R-:W-:Y:S01]  /*4140*/  UVIRTCOUNT.DEALLOC.SMPOOL 0x80 ;  /* 0x000000800000784c */ /* 0x000fe20000000000 */
[----:B--2---:R-:W-:Y:S02]  /*4150*/  ULEA UR4, UR4, UR5, 0x18 ;  /* 0x0000000504047291 */ /* 0x004fe4000f8ec0ff */
[----:B------:R-:W-:-:S07]  /*4160*/  ULEA UR5, UR17, UR6, 0x3 ;  /* 0x0000000611057291 */ /* 0x000fce000f8e18ff */
[----:B------:R2:W-:Y:S02]  /*4170*/  @P0 STS.U8 [UR4+0x1c], R0 ;  /* 0x00001c00ff000988 */ /* 0x0005e40008000004 */
[----:B------:R-:W3:Y:S02]  /*4180*/  SYNCS.PHASECHK.TRANS64.TRYWAIT P0, [UR5], R3 ;  /* 0x00000003ff0075a7 */ /* 0x000ee40008001105 */
[----:B--23--:R-:W-:Y:S05]  /*4190*/  @!P0 BRA `(.L_x_81) ;  /* 0x0000005800588947 */ /* 0x00cfea0003800000 */
.L_x_187:
[----:B------:R-:W-:-:S04]  /*41a0*/  UIADD3 UR7, UPT, UPT, UR17, 0x1, URZ ;  /* 0x0000000111077890 */ /* 0x000fc8000fffe0ff */
[----:B------:R-:W-:-:S04]  /*41b0*/  UISETP.NE.AND UP0, UPT, UR7, 0x4, UPT ;  /* 0x000000040700788c */ /* 0x000fc8000bf05270 */
[----:B------:R-:W-:Y:S02]  /*41c0*/  USEL UR8, URZ, 0x1, UP0 ;  /* 0x00000001ff087887 */ /* 0x000fe40008000000 */
[----:B------:R-:W-:-:S04]  /*41d0*/  USEL UR7, UR7, URZ, UP0 ;  /* 0x000000ff07077287 */ /* 0x000fc80008000000 */
[----:B------:R-:W-:Y:S01]  /*41e0*/  ULEA UR5, UR7, UR6, 0x3 ;  /* 0x0000000607057291 */ /* 0x000fe2000f8e18ff */
[----:B------:R-:W-:-:S04]  /*41f0*/  LOP3.LUT R2, R11, UR8, RZ, 0x3c, !PT ;  /* 0x000000080b027c12 */ /* 0x000fc8000f8e3cff */
[----:B--2---:R-:W-:-:S04]  /*4200*/  SHF.L.U32 R3, R2, 0x1f, RZ ;  /* 0x0000001f02037819 */ /* 0x004fc800000006ff */
[----:B------:R-:W2:Y:S02]  /*4210*/  SYNCS.PHASECHK.TRANS64.TRYWAIT P0, [UR5], R3 ;  /* 0x00000003ff0075a7 */ /* 0x000ea40008001105 */
[----:B--2---:R-:W-:Y:S05]  /*4220*/  @!P0 BRA `(.L_x_82) ;  /* 0x00000058004c8947 */ /* 0x004fea0003800000 */
.L_x_189:
        /* <DEDUP_REMOVED lines=9> */
.L_x_191:
[----:B------:R-:W-:-:S04]  /*42c0*/  UIADD3 UR7, UPT, UPT, UR7, 0x1, URZ ;  /* 0x0000000107077890 */ /* 0x000fc8000fffe0ff */
[----:B------:R-:W-:-:S04]  /*42d0*/  UISETP.NE.AND UP0, UPT, UR7, 0x4, UPT ;  /* 0x000000040700788c */ /* 0x000fc8000bf05270 */
[----:B------:R-:W-:Y:S02]  /*42e0*/  USEL UR5, URZ, 0x1, UP0 ;  /* 0x00000001ff057887 */ /* 0x000fe40008000000 */
[----:B------:R-:W-:-:S04]  /*42f0*/  USEL UR7, UR7, URZ, UP0 ;  /* 0x000000ff07077287 */ /* 0x000fc80008000000 */
[----:B------:R-:W-:Y:S01]  /*4300*/  ULEA UR7, UR7, UR6, 0x3 ;  /* 0x0000000607077291 */ /* 0x000fe2000f8e18ff */
[----:B--2---:R-:W-:-:S04]  /*4310*/  LOP3.LUT R3, R2, UR5, RZ, 0x3c, !PT ;  /* 0x0000000502037c12 */ /* 0x004fc8000f8e3cff */
[----:B------:R-:W-:-:S04]  /*4320*/  SHF.L.U32 R3, R3, 0x1f, RZ ;  /* 0x0000001f03037819 */ /* 0x000fc800000006ff */
[----:B------:R-:W2:Y:S02]  /*4330*/  SYNCS.PHASECHK.TRANS64.TRYWAIT P0, [UR7], R3 ;  /* 0x00000003ff0075a7 */ /* 0x000ea40008001107 */
[----:B--2---:R-:W-:Y:S05]  /*4340*/  @!P0 BRA `(.L_x_84) ;  /* 0x0000005800348947 */ /* 0x004fea0003800000 */
.L_x_193:
[----:B------:R-:W-:Y:S01]  /*4350*/  NOP ;  /* 0x0000000000007918 */ /* 0x000fe20000000000 */
[----:B--2---:R-:W2:Y:S01]  /*4360*/  LDS R0, [UR4+0x14] ;  /* 0x00001404ff007984 */ /* 0x004ea20008000800 */
[----:B------:R-:W-:Y:S01]  /*4370*/  ULOP3.LUT UR6, UR19, 0xffff, URZ, 0xc0, !UPT ;  /* 0x0000ffff13067892 */ /* 0x000fe2000f8ec0ff */
[----:B------:R-:W-:Y:S01]  /*4380*/  UMOV UR8, 0xffff ;  /* 0x0000ffff00087882 */ /* 0x000fe20000000000 */
[----:B------:R-:W-:Y:S02]  /*4390*/  UMOV UR5, 0x1 ;  /* 0x0000000100057882 */ /* 0x000fe40000000000 */
[----:B------:R-:W-:-:S04]  /*43a0*/  USHF.R.U32.HI UR6, URZ, 0x5, UR6 ;  /* 0x00000005ff067899 */ /* 0x000fc80008011606 */
[----:B------:R-:W-:Y:S02]  /*43b0*/  USHF.L.U32 UR8, UR8, UR6, URZ ;  /* 0x0000000608087299 */ /* 0x000fe400080006ff */
[----:B------:R-:W-:-:S04]  /*43c0*/  USHF.L.U32 UR5, UR5, UR6, URZ ;  /* 0x0000000605057299 */ /* 0x000fc800080006ff */
[----:B--2---:R-:W-:-:S04]  /*43d0*/  LOP3.LUT R0, R0, UR8, RZ, 0xc0, !PT ;  /* 0x0000000800007c12 */ /* 0x004fc8000f8ec0ff */
[----:B------:R-:W-:-:S13]  /*43e0*/  ISETP.NE.AND P0, PT, R0, UR8, PT ;  /* 0x0000000800007c0c */ /* 0x000fda000bf05270 */
[----:B------:R-:W-:Y:S05]  /*43f0*/  @P0 BRA `(.L_x_85) ;  /* 0x0000000000580947 */ /* 0x000fea0003800000 */
[----:B------:R-:W2:Y:S02]  /*4400*/  LDS R0, [UR4+0x18] ;  /* 0x00001804ff007984 */ /* 0x000ea40008000800 */
[----:B--2---:R-:W-:-:S04]  /*4410*/  LOP3.LUT R0, R0, UR5, RZ, 0xc0, !PT ;  /* 0x0000000500007c12 */ /* 0x004fc8000f8ec0ff */
[----:B------:R-:W-:-:S13]  /*4420*/  ISETP.NE.AND P0, PT, R0, UR5, PT ;  /* 0x0000000500007c0c */ /* 0x000fda000bf05270 */
[----:B------:R-:W-:Y:S05]  /*4430*/  @P0 BRA `(.L_x_86) ;  /* 0x00000000003c0947 */ /* 0x000fea0003800000 */
[----:B------:R-:W2:Y:S01]  /*4440*/  S2R R2, SR_LANEID ;  /* 0x0000000000027919 */ /* 0x000ea20000000000 */
[----:B------:R-:W-:Y:S01]  /*4450*/  ULOP3.LUT UR8, URZ, UR8, URZ, 0x33, !UPT ;  /* 0x00000008ff087292 */ /* 0x000fe2000f8e33ff */
[----:B------:R-:W-:Y:S01]  /*4460*/  LOP3.LUT R4, RZ, UR5, RZ, 0x33, !PT ;  /* 0x00000005ff047c12 */ /* 0x000fe2000f8e33ff */
[----:B------:R-:W-:Y:S02]  /*4470*/  VOTEU.ANY UR7, UPT, PT ;  /* 0x0000000000077886 */ /* 0x000fe400038e0100 */
[----:B------:R-:W-:Y:S01]  /*4480*/  UFLO.U32 UR7, UR7 ;  /* 0x00000007000772bd */ /* 0x000fe200080e0000 */
[----:B------:R-:W3:Y:S01]  /*4490*/  REDUX UR5, R4 ;  /* 0x00000000040573c4 */ /* 0x000ee20000000000 */
[----:B------:R-:W-:-:S06]  /*44a0*/  IMAD.U32 R0, RZ, RZ, UR8 ;  /* 0x00000008ff007e24 */ /* 0x000fcc000f8e00ff */
[----:B------:R1:W-:Y:S01]  /*44b0*/  UTCATOMSWS.AND URZ, UR8 ;  /* 0x0000000800ff79e3 */ /* 0x0003e20008000000 */
[----:B------:R-:W4:Y:S01]  /*44c0*/  REDUX UR6, R0 ;  /* 0x00000000000673c4 */ /* 0x000f220000000000 */
[----:B--2---:R-:W-:Y:S01]  /*44d0*/  ISETP.EQ.U32.AND P0, PT, R2, UR7, PT ;  /* 0x0000000702007c0c */ /* 0x004fe2000bf02070 */
[----:B---3--:R-:W-:Y:S01]  /*44e0*/  IMAD.U32 R2, RZ, RZ, UR5 ;  /* 0x00000005ff027e24 */ /* 0x008fe2000f8e00ff */
[----:B----4-:R-:W-:-:S11]  /*44f0*/  MOV R3, UR6 ;  /* 0x0000000600037c02 */ /* 0x010fd60008000f00 */
[----:B------:R1:W-:Y:S04]  /*4500*/  @P0 ATOMS.AND RZ, [UR4+0x14], R3 ;  /* 0x00001403ffff098c */ /* 0x0003e8000a800004 */
[----:B------:R1:W-:Y:S01]  /*4510*/  @P0 ATOMS.AND RZ, [UR4+0x18], R2 ;  /* 0x00001802ffff098c */ /* 0x0003e2000a800004 */
[----:B------:R-:W-:Y:S05]  /*4520*/  BRA `(.L_x_87) ;  /* 0x0000000000147947 */ /* 0x000fea0003800000 */
.L_x_86:
[----:B------:R-:W-:Y:S02]  /*4530*/  MOV R2, 0x4550 ;  /* 0x0000455000027802 */ /* 0x000fe40000000f00 */
[----:B-1--45:R-:W-:Y:S05]  /*4540*/  CALL.REL.NOINC `($__internal_0_$__cuda_sm10x_tcgen05_guardrail_trap_col_being_dealloced_not_returned_by_alloc) ;  /* 0x0000005800907944 */ /* 0x032fea0003c00000 */
[----:B------:R-:W-:Y:S05]  /*4550*/  BRA `(.L_x_87) ;  /* 0x0000000000087947 */ /* 0x000fea0003800000 */
.L_x_85:
[----:B------:R-:W-:Y:S02]  /*4560*/  MOV R2, 0x4580 ;  /* 0x0000458000027802 */ /* 0x000fe40000000f00 */
[----:B-1--45:R-:W-:Y:S05]  /*4570*/  CALL.REL.NOINC `($__internal_2_$__cuda_sm10x_tcgen05_guardrail_trap_unallocated_columns_being_dealloced) ;  /* 0x00000058009c7944 */ /* 0x032fea0003c00000 */
.L_x_87:
[----:B------:R-:W-:Y:S01]  /*4580*/  NOP ;  /* 0x0000000000007918 */ /* 0x000fe20000000000 */
[----:B-1----:R-:W-:Y:S05]  /*4590*/  EXIT ;  /* 0x000000000000794d */ /* 0x002fea0003800000 */
.L_x_69:
[----:B------:R-:W-:-:S09]  /*45a0*/  UISETP.NE.OR UP2, UPT, UR8, 0x3, !UP2 ;  /* 0x000000030800788c */ /* 0x000fd2000d745670 */
[----:B------:R-:W-:Y:S05]  /*45b0*/  BRA.U UP2, `(.L_x_88) ;  /* 0x0000000d02407547 */ /* 0x000fea000b800000 */
[----:B------:R-:W1:Y:S01]  /*45c0*/  LDC R0, c[0x0][0xb30] ;  /* 0x0002cc00ff007b82 */ /* 0x000e620000000800 */
[----:B------:R-:W2:Y:S01]  /*45d0*/  LDCU.64 UR8, c[0x0][0x888] ;  /* 0x00011100ff0877ac */ /* 0x000ea20008000a00 */
[----:B------:R-:W-:Y:S02]  /*45e0*/  HFMA2 R29, -RZ, RZ, 0, 0 ;  /* 0x00000000ff1d7431 */ /* 0x000fe400000001ff */
[----:B------:R-:W-:Y:S01]  /*45f0*/  IMAD.MOV.U32 R31, RZ, RZ, 0x1 ;  /* 0x00000001ff1f7424 */ /* 0x000fe200078e00ff */
[----:B------:R-:W-:Y:S01]  /*4600*/  MOV R23, 0x2000 ;  /* 0x0000200000177802 */ /* 0x000fe20000000f00 */
[----:B------:R-:W4:Y:S01]  /*4610*/  LDCU.64 UR4, c[0x0][0x890] ;  /* 0x00011200ff0477ac */ /* 0x000f220008000a00 */
[----:B------:R-:W-:Y:S01]  /*4620*/  IMAD.MOV.U32 R30, RZ, RZ, RZ ;  /* 0x000000ffff1e7224 */ /* 0x000fe200078e00ff */
[----:B------:R-:W3:Y:S01]  /*4630*/  LDC R19, c[0x0][0x370] ;  /* 0x0000dc00ff137b82 */ /* 0x000ee20000000800 */
[----:B------:R-:W-:Y:S01]  /*4640*/  UMOV UR7, 0x400 ;  /* 0x0000040000077882 */ /* 0x000fe20000000000 */
[----:B------:R-:W-:-:S02]  /*4650*/  UPLOP3.LUT UP1, UPT, UPT, UPT, UPT, 0x40, 0x4 ;  /* 0x000000000004789c */ /* 0x000fc40003f2e870 */
[----:B------:R-:W-:-:S04]  /*4660*/  ULEA UR7, UR37, UR7, 0x18 ;  /* 0x0000000725077291 */ /* 0x000fc8000f8ec0ff */
[----:B------:R-:W3:Y:S01]  /*4670*/  LDC R2, c[0x0][0xb0c] ;  /* 0x0002c300ff027b82 */ /* 0x000ee20000000800 */
[----:B------:R-:W-:Y:S02]  /*4680*/  UIADD3 UR13, UPT, UPT, UR7, 0x188, URZ ;  /* 0x00000188070d7890 */ /* 0x000fe4000fffe0ff */
[----:B--2---:R-:W-:Y:S02]  /*4690*/  UISETP.NE.U32.AND UP2, UPT, UR8, URZ, UPT ;  /* 0x000000ff0800728c */ /* 0x004fe4000bf45070 */
[----:B------:R-:W-:Y:S02]  /*46a0*/  UIADD3 UR17, UPT, UPT, UR7, 0x180, URZ ;  /* 0x0000018007117890 */ /* 0x000fe4000fffe0ff */
[----:B----4-:R-:W-:Y:S01]  /*46b0*/  UISETP.NE.U32.AND UP3, UPT, UR4, URZ, UPT ;  /* 0x000000ff0400728c */ /* 0x010fe2000bf65070 */
[----:B------:R-:W2:Y:S01]  /*46c0*/  LDC R18, c[0x0][0xb20] ;  /* 0x0002c800ff127b82 */ /* 0x000ea20000000800 */
[----:B-1----:R-:W-:Y:S01]  /*46d0*/  ISETP.NE.AND P1, PT, R0, 0x1, PT ;  /* 0x000000010000780c */ /* 0x002fe20003f25270 */
[----:B------:R-:W-:-:S02]  /*46e0*/  UISETP.NE.AND.EX UP2, UPT, UR9, URZ, UPT, UP2 ;  /* 0x000000ff0900728c */ /* 0x000fc4000bf45320 */
[----:B------:R-:W-:Y:S02]  /*46f0*/  UPRMT UR13, UR37, 0x654, UR13 ;  /* 0x00000654250d7896 */ /* 0x000fe4000800000d */
[----:B------:R-:W-:Y:S02]  /*4700*/  UISETP.NE.AND.EX UP3, UPT, UR5, URZ, UPT, UP3 ;  /* 0x000000ff0500728c */ /* 0x000fe4000bf65330 */
[----:B------:R-:W1:Y:S08]  /*4710*/  LDC.64 R32, c[0x0][0x348] ;  /* 0x0000d200ff207b82 */ /* 0x000e700000000a00 */
[----:B------:R-:W4:Y:S08]  /*4720*/  LDC.64 R16, c[0x0][0xb10] ;  /* 0x0002c400ff107b82 */ /* 0x000f300000000a00 */
[----:B------:R-:W1:Y:S08]  /*4730*/  LDC.64 R6, c[0x0][0xb18] ;  /* 0x0002c600ff067b82 */ /* 0x000e700000000a00 */
[----:B------:R-:W1:Y:S08]  /*4740*/  LDC.64 R4, c[0x0][0xb28] ;  /* 0x0002ca00ff047b82 */ /* 0x000e700000000a00 */
[----:B--23--:R-:W1:Y:S02]  /*4750*/  LDC R22, c[0x0][0x374] ;  /* 0x0000dd00ff167b82 */ /* 0x00ce640000000800 */
.L_x_97:
[C---:B------:R-:W-:Y:S02]  /*4760*/  LEA R0, R30.reuse, UR7, 0x3 ;  /* 0x000000071e007c11 */ /* 0x040fe4000f8e18ff */
[----:B------:R-:W-:Y:S02]  /*4770*/  SHF.L.U32 R3, R29, 0x1f, RZ ;  /* 0x0000001f1d037819 */ /* 0x000fe400000006ff */
[----:B------:R-:W-:Y:S02]  /*4780*/  LEA R24, R30, UR7, 0x4 ;  /* 0x000000071e187c11 */ /* 0x000fe4000f8e20ff */
[----:B--2---:R-:W2:Y:S02]  /*4790*/  SYNCS.PHASECHK.TRANS64.TRYWAIT P0, [R0+URZ+0x1b0], R3 ;  /* 0x0001b003000075a7 */ /* 0x004ea400080011ff */
[----:B--2---:R-:W-:Y:S05]  /*47a0*/  @!P0 BRA `(.L_x_89) ;  /* 0x0000005400348947 */ /* 0x004fea0003800000 */
.L_x_194:
[----:B------:R-:W-:Y:S01]  /*47b0*/  ISETP.GE.AND P0, PT, R72, 0x1, PT ;  /* 0x000000014800780c */ /* 0x000fe20003f06270 */
[----:B------:R-:W3:Y:S01]  /*47c0*/  LDS.128 R24, [R24+0x240] ;  /* 0x0002400018187984 */ /* 0x000ee20000000c00 */
[----:B--2---:R-:W-:Y:S01]  /*47d0*/  VIADD R0, R0, 0x1c0 ;  /* 0x000001c000007836 */ /* 0x004fe20000000000 */
[----:B------:R-:W-:Y:S01]  /*47e0*/  @!PT LDS RZ, [RZ] ;  /* 0x00000000fffff984 */ /* 0x000fe20000000800 */
[----:B------:R-:W-:Y:S01]  /*47f0*/  @!PT LDS RZ, [RZ] ;  /* 0x00000000fffff984 */ /* 0x000fe20000000800 */
[----:B------:R-:W-:Y:S01]  /*4800*/  @!PT LDS RZ, [RZ] ;  /* 0x00000000fffff984 */ /* 0x000fe20000000800 */
[----:B------:R-:W-:Y:S01]  /*4810*/  @!PT LDS RZ, [RZ] ;  /* 0x00000000fffff984 */ /* 0x000fe20000000800 */
[----:B------:R2:W-:Y:S06]  /*4820*/  MEMBAR.ALL.CTA ;  /* 0x0000000000007992 */ /* 0x0005ec0000008000 */
[----:B--2---:R-:W2:Y:S01]  /*4830*/  FENCE.VIEW.ASYNC.S ;  /* 0x00000000000073c6 */ /* 0x004ea20000000000 */
[----:B------:R-:W-:Y:S04]  /*4840*/  PRMT R0, RZ, 0x654, R0 ;  /* 0x00000654ff007816 */ /* 0x000fe80000000000 */
[----:B--2---:R2:W-:Y:S01]  /*4850*/  SYNCS.ARRIVE.TRANS64.RED.A1T0 RZ, [R0+URZ], RZ ;  /* 0x000000ff00ff79a7 */ /* 0x0045e200081004ff */
[----:B---3--:R-:W-:Y:S11]  /*4860*/  LOP3.LUT P3, RZ, R26, 0x1, RZ, 0xc0, !PT ;  /* 0x000000011aff7812 */ /* 0x008ff6000786c0ff */
[----:B------:R-:W-:Y:S02]  /*4870*/  @!UPT UIADD3 URZ, UPT, UPT, URZ, URZ, URZ ;  /* 0x000000fffffff290 */ /* 0x000fe4000fffe0ff */
[----:B------:R-:W-:Y:S02]  /*4880*/  @P3 MOV R13, R24 ;  /* 0x00000018000d3202 */ /* 0x000fe40000000f00 */
[----:B------:R-:W-:Y:S01]  /*4890*/  @P3 LOP3.LUT R8, R25, 0xffff, RZ, 0xc0, !PT ;  /* 0x0000ffff19083812 */ /* 0x000fe200078ec0ff */
[----:B--2---:R-:W-:Y:S06]  /*48a0*/  @!P0 BRA `(.L_x_90) ;  /* 0x0000000000a48947 */ /* 0x004fec0003800000 */
[----:B-1----:R-:W-:Y:S01]  /*48b0*/  IMAD.HI.U32 R35, R22, R7, RZ ;  /* 0x0000000716237227 */ /* 0x002fe200078e00ff */
[----:B------:R-:W-:Y:S02]  /*48c0*/  ISETP.NE.AND P0, PT, R6, 0x1, PT ;  /* 0x000000010600780c */ /* 0x000fe40003f05270 */
[----:B------:R-:W-:Y:S01]  /*48d0*/  ISETP.NE.AND P2, PT, R72, 0x1, PT ;  /* 0x000000014800780c */ /* 0x000fe20003f45270 */
[----:B----4-:R-:W-:Y:S01]  /*48e0*/  IMAD.HI.U32 R34, R19, R16, RZ ;  /* 0x0000001013227227 */ /* 0x010fe200078e00ff */
[----:B------:R-:W-:Y:S02]  /*48f0*/  SHF.R.U32.HI R35, RZ, R18, R35 ;  /* 0x00000012ff237219 */ /* 0x000fe40000011623 */
[----:B------:R-:W-:Y:S01]  /*4900*/  ISETP.NE.AND P4, PT, R2, 0x1, PT ;  /* 0x000000010200780c */ /* 0x000fe20003f85270 */
[----:B------:R-:W-:Y:S01]  /*4910*/  IMAD.HI.U32 R36, R13, R16, RZ ;  /* 0x000000100d247227 */ /* 0x000fe200078e00ff */
[----:B------:R-:W-:Y:S02]  /*4920*/  SHF.R.U32.HI R34, RZ, R17, R34 ;  /* 0x00000011ff227219 */ /* 0x000fe40000011622 */
[----:B------:R-:W-:Y:S01]  /*4930*/  SEL R3, R22, R35, !P0 ;  /* 0x0000002316037207 */ /* 0x000fe20004000000 */
[C---:B------:R-:W-:Y:S01]  /*4940*/  IMAD.HI.U32 R35, R8.reuse, R7, RZ ;  /* 0x0000000708237227 */ /* 0x040fe200078e00ff */
[----:B------:R-:W-:Y:S02]  /*4950*/  SEL R11, R19, R34, !P4 ;  /* 0x00000022130b7207 */ /* 0x000fe40006000000 */
[----:B------:R-:W-:Y:S01]  /*4960*/  SHF.R.U32.HI R36, RZ, R17, R36 ;  /* 0x00000011ff247219 */ /* 0x000fe20000011624 */
[----:B------:R-:W-:Y:S01]  /*4970*/  IMAD.HI.U32 R38, R3, R4, RZ ;  /* 0x0000000403267227 */ /* 0x000fe200078e00ff */
[----:B------:R-:W-:Y:S03]  /*4980*/  SHF.R.U32.HI R35, RZ, R18, R35 ;  /* 0x00000012ff237219 */ /* 0x000fe60000011623 */
[----:B------:R-:W-:Y:S01]  /*4990*/  IMAD.HI.U32 R34, R11, R4, RZ ;  /* 0x000000040b227227 */ /* 0x000fe200078e00ff */
[----:B------:R-:W-:Y:S02]  /*49a0*/  @P2 SHF.R.U32.HI R3, RZ, R5, R38 ;  /* 0x00000005ff032219 */ /* 0x000fe40000011626 */
[----:B------:R-:W-:Y:S02]  /*49b0*/  SEL R9, R8, R35, !P0 ;  /* 0x0000002308097207 */ /* 0x000fe40004000000 */
[----:B------:R-:W-:Y:S01]  /*49c0*/  @P2 SHF.R.U32.HI R11, RZ, R5, R34 ;  /* 0x00000005ff0b2219 */ /* 0x000fe20000011622 */
[C---:B------:R-:W-:Y:S01]  /*49d0*/  IMAD R10, R72.reuse, R3, RZ ;  /* 0x00000003480a7224 */ /* 0x040fe200078e02ff */
[----:B------:R-:W-:Y:S01]  /*49e0*/  SEL R3, R13, R36, !P4 ;  /* 0x000000240d037207 */ /* 0x000fe20006000000 */
[C---:B------:R-:W-:Y:S03]  /*49f0*/  IMAD.HI.U32 R14, R9.reuse, R4, RZ ;  /* 0x00000004090e7227 */ /* 0x040fe600078e00ff */
[----:B------:R-:W-:Y:S01]  /*4a00*/  ISETP.GE.AND P0, PT, R9, R10, PT ;  /* 0x0000000a0900720c */ /* 0x000fe20003f06270 */
[C---:B------:R-:W-:Y:S01]  /*4a10*/  IMAD R12, R72.reuse, R11, RZ ;  /* 0x0000000b480c7224 */ /* 0x040fe200078e02ff */
[-C--:B------:R-:W-:Y:S04]  /*4a20*/  SHF.R.U32.HI R14, RZ, R5.reuse, R14 ;  /* 0x00000005ff0e7219 */ /* 0x080fe8000001160e */
[----:B------:R-:W-:Y:S02]  /*4a30*/  ISETP.GE.OR P0, PT, R3, R12, P0 ;  /* 0x0000000c0300720c */ /* 0x000fe40000706670 */
[----:B------:R-:W-:Y:S05]  /*4a40*/  SEL R15, R9, R14, !P2 ;  /* 0x0000000e090f7207 */ /* 0x000fea0005000000 */
[----:B------:R-:W-:Y:S04]  /*4a50*/  IMAD.MOV R14, RZ, RZ, -R15 ;  /* 0x000000ffff0e7224 */ /* 0x000fe800078e0a0f */
[----:B------:R-:W-:Y:S02]  /*4a60*/  IMAD R14, R72, R14, R9 ;  /* 0x0000000e480e7224 */ /* 0x000fe400078e0209 */
[C---:B------:R-:W-:Y:S05]  /*4a70*/  @!P0 IMAD.HI.U32 R10, R3.reuse, R4, RZ ;  /* 0x00000004030a8227 */ /* 0x040fea00078e00ff */
[----:B------:R-:W-:Y:S04]  /*4a80*/  @!P0 SHF.R.U32.HI R10, RZ, R5, R10 ;  /* 0x00000005ff0a8219 */ /* 0x000fe8000001160a */
[----:B------:R-:W-:Y:S01]  /*4a90*/  @!P0 SEL R0, R3, R10, !P2 ;  /* 0x0000000a03008207 */ /* 0x000fe20005000000 */
[----:B------:R-:W-:Y:S03]  /*4aa0*/  IMAD.MOV R10, RZ, RZ, -R3 ;  /* 0x000000ffff0a7224 */ /* 0x000fe600078e0a03 */
[----:B------:R-:W-:Y:S01]  /*4ab0*/  @!P0 IADD3 R15, PT, PT, R15, -R0, RZ ;  /* 0x800000000f0f8210 */ /* 0x000fe20007ffe0ff */
[----:B------:R-:W-:Y:S01]  /*4ac0*/  @!P0 IMAD R0, R11, R14, R0 ;  /* 0x0000000e0b008224 */ /* 0x000fe200078e0200 */
[----:B------:R-:W-:Y:S01]  /*4ad0*/  IADD3 R11, PT, PT, -R9, RZ, RZ ;  /* 0x000000ff090b7210 */ /* 0x000fe20007ffe1ff */
[----:B------:R-:W-:Y:S02]  /*4ae0*/  IMAD R13, R2, R10, R13 ;  /* 0x0000000a020d7224 */ /* 0x000fe400078e020d */
[----:B------:R-:W-:Y:S02]  /*4af0*/  @!P0 IMAD R9, R15, R72, R3 ;  /* 0x000000480f098224 */ /* 0x000fe400078e0203 */
[----:B------:R-:W-:Y:S02]  /*4b00*/  @!P0 IMAD.MOV.U32 R3, RZ, RZ, R0 ;  /* 0x000000ffff038224 */ /* 0x000fe400078e0000 */
[----:B------:R-:W-:Y:S02]  /*4b10*/  IMAD R8, R6, R11, R8 ;  /* 0x0000000b06087224 */ /* 0x000fe400078e0208 */
[----:B------:R-:W-:Y:S02]  /*4b20*/  IMAD R13, R3, R2, R13 ;  /* 0x00000002030d7224 */ /* 0x000fe400078e020d */
[----:B------:R-:W-:Y:S02]  /*4b30*/  IMAD R8, R9, R6, R8 ;  /* 0x0000000609087224 */ /* 0x000fe400078e0208 */
.L_x_90:
[----:B------:R-:W-:Y:S05]  /*4b40*/  BRA.U UP1, `(.L_x_91) ;  /* 0x0000000101107547 */ /* 0x000fea000b800000 */
[----:B------:R-:W-:Y:S04]  /*4b50*/  MOV R0, UR6 ;  /* 0x0000000600007c02 */ /* 0x000fe80008000f00 */
[----:B------:R-:W-:Y:S04]  /*4b60*/  SHF.L.U32 R3, R0, 0x1f, RZ ;  /* 0x0000001f00037819 */ /* 0x000fe800000006ff */
[----:B------:R-:W2:Y:S02]  /*4b70*/  SYNCS.PHASECHK.TRANS64.TRYWAIT P0, [UR7+0x1a8], R3 ;  /* 0x0001a803ff0075a7 */ /* 0x000ea40008001107 */
[----:B--2---:R-:W-:Y:S05]  /*4b80*/  @!P0 BRA `(.L_x_92) ;  /* 0x0000005000508947 */ /* 0x004fea0003800000 */
.L_x_91:
[----:B------:R-:W-:Y:S02]  /*4b90*/  R2UR UR19, R21 ;  /* 0x00000000151372ca */ /* 0x000fe400000e0000 */
[----:B------:R-:W-:Y:S02]  /*4ba0*/  R2UR UR18, R20 ;  /* 0x00000000141272ca */ /* 0x000fe400000e0000 */
[----:B------:R-:W-:Y:S02]  /*4bb0*/  ISETP.NE.U32.AND P2, PT, RZ, UR4, PT ;  /* 0x00000004ff007c0c */ /* 0x000fe4000bf45070 */
[----:B------:R-:W-:Y:S02]  /*4bc0*/  SHF.L.U32 R12, R31, 0x1f, RZ ;  /* 0x0000001f1f0c7819 */ /* 0x000fe400000006ff */
[----:B------:R-:W-:Y:S05]  /*4bd0*/  ISETP.NE.AND.EX P2, PT, RZ, UR5, PT, P2 ;  /* 0x00000005ff007c0c */ /* 0x000fea000bf45320 */
[----:B------:R-:W-:Y:S02]  /*4be0*/  USHF.L.U32 UR19, UR19, 0x7, URZ ;  /* 0x0000000713137899 */ /* 0x000fe400080006ff */
[----:B------:R-:W-:Y:S01]  /*4bf0*/  USHF.L.U32 UR18, UR18, 0x7, URZ ;  /* 0x0000000712127899 */ /* 0x000fe200080006ff */
[----:B------:R-:W-:Y:S11]  /*4c00*/  BRA.U !UP3, `(.L_x_93) ;  /* 0x000000010b347547 */ /* 0x000ff6000b800000 */
[----:B------:R-:W-:Y:S01]  /*4c10*/  UPLOP3.LUT UP0, UPT, UPT, UPT, UP2, 0x80, 0x8 ;  /* 0x000000000008789c */ /* 0x000fe20003f0f020 */
[----:B--2---:R-:W-:Y:S02]  /*4c20*/  HFMA2 R0, -RZ, RZ, 0, 5.9604644775390625e-08 ;  /* 0x00000001ff007431 */ /* 0x004fe400000001ff */
[----:B------:R-:W-:Y:S03]  /*4c30*/  IMAD.MOV.U32 R171, RZ, RZ, 0x1 ;  /* 0x00000001ffab7424 */ /* 0x000fe600078e00ff */
[----:B------:R-:W-:Y:S05]  /*4c40*/  PLOP3.LUT P0, PT, PT, PT, UP0, 0x80, 0x8 ;  /* 0x000000000008781c */ /* 0x000fea0003f0f008 */
[----:B------:R-:W2:Y:S01]  /*4c50*/  @UP0 LDCU.64 UR10, c[0x0][0x888] ;  /* 0x00011100ff0a07ac */ /* 0x000ea20008000a00 */
[----:B------:R-:W-:Y:S07]  /*4c60*/  @UP0 UIMAD UR8, UR36, UR4, URZ ;  /* 0x00000004240802a4 */ /* 0x000fee000f8e02ff */
[----:B------:R-:W-:Y:S01]  /*4c70*/  @!P0 PRMT R171, R0, 0x7610, R171 ;  /* 0x0000761000ab8816 */ /* 0x000fe200000000ab */
[----:B--2---:R-:W-:Y:S03]  /*4c80*/  @UP0 UIMAD.WIDE UR10, UR8, 0x4, UR10 ;  /* 0x00000004080a08a5 */ /* 0x004fe6000f8e020a */
[----:B------:R-:W2:Y:S03]  /*4c90*/  @!UP0 LDCU UR8, c[0x0][0x880] ;  /* 0x00011000ff0887ac */ /* 0x000ea60008000800 */
[----:B------:R-:W-:Y:S01]  /*4ca0*/  IMAD.U32 R10, RZ, RZ, UR10 ;  /* 0x0000000aff0a7e24 */ /* 0x000fe2000f8e00ff */
[----:B------:R-:W-:Y:S05]  /*4cb0*/  MOV R11, UR11 ;  /* 0x0000000b000b7c02 */ /* 0x000fea0008000f00 */
[----:B-----5:R3:W5:Y:S02]  /*4cc0*/  @P0 LDG.E R81, desc[UR46][R10.64] ;  /* 0x0000002e0a510981 */ /* 0x020764000c1e1900 */
[----:B--23--:R-:W-:Y:S07]  /*4cd0*/  @!P0 IMAD.U32 R81, RZ, RZ, UR8 ;  /* 0x00000008ff518e24 */ /* 0x00cfee000f8e00ff */
.L_x_93:
[----:B-----5:R-:W-:Y:S01]  /*4ce0*/  @!P2 FSETP.EQ.AND P0, PT, R81, RZ, PT ;  /* 0x000000ff5100a20b */ /* 0x020fe20003f02000 */
[----:B------:R-:W-:Y:S01]  /*4cf0*/  @!UPT UIADD3 URZ, UPT, UPT, URZ, URZ, URZ ;  /* 0x000000fffffff290 */ /* 0x000fe2000fffe0ff */
[----:B------:R-:W-:Y:S11]  /*4d00*/  @!P2 BRA `(.L_x_94) ;  /* 0x000000000014a947 */ /* 0x000ff60003800000 */
[----:B------:R-:W-:Y:S02]  /*4d10*/  LOP3.LUT P2, RZ, R171, 0xff, RZ, 0xc0, !PT ;  /* 0x000000ffabff7812 */ /* 0x000fe4000784c0ff */
[----:B------:R-:W-:Y:S04]  /*4d20*/  PLOP3.LUT P0, PT, PT, PT, UP0, 0x80, 0x8 ;  /* 0x000000000008781c */ /* 0x000fe80003f0f008 */
[----:B------:R-:W-:Y:S07]  /*4d30*/  PLOP3.LUT P0, PT, P0, PT, PT, 0x8, 0x80 ;  /* 0x000000000080781c */ /* 0x000fee000070e170 */
[----:B------:R-:W-:Y:S11]  /*4d40*/  @P2 FSETP.EQ.AND P0, PT, R81, RZ, PT ;  /* 0x000000ff5100220b */ /* 0x000ff60003f02000 */
[----:B------:R-:W-:Y:S02]  /*4d50*/  @!UPT UIADD3 URZ, UPT, UPT, URZ, URZ, URZ ;  /* 0x000000fffffff290 */ /* 0x000fe4000fffe0ff */
.L_x_94:
[----:B------:R-:W3:Y:S01]  /*4d60*/  SYNCS.PHASECHK.TRANS64.TRYWAIT P2, [UR7+0x190], R12 ;  /* 0x0001900cff0075a7 */ /* 0x000ee20008041107 */
[----:B------:R-:W-:Y:S04]  /*4d70*/  ELECT P4, URZ, PT ;  /* 0x0000000000ff782f */ /* 0x000fe80003880000 */
[----:B------:R-:W-:Y:S11]  /*4d80*/  PLOP3.LUT P4, PT, P0, P4, PT, 0xf2, 0x2f ;  /* 0x00000000002f781c */ /* 0x000ff60000789e72 */
[----:B------:R-:W-:Y:S02]  /*4d90*/  @!UPT UIADD3 URZ, UPT, UPT, URZ, URZ, URZ ;  /* 0x000000fffffff290 */ /* 0x000fe4000fffe0ff */
[----:B-1----:R-:W-:Y:S05]  /*4da0*/  @!P4 IADD3 R21, P0, PT, R32, 0x580, RZ ;  /* 0x000005802015c810 */ /* 0x002fea0007f1e0ff */
[----:B------:R-:W-:Y:S01]  /*4db0*/  @!P4 IMAD.X R20, RZ, RZ, R33, P0 ;  /* 0x000000ffff14c224 */ /* 0x000fe200000e0621 */
[----:B---3--:R-:W-:Y:S07]  /*4dc0*/  @!P2 BRA `(.L_x_95) ;  /* 0x0000004c00d8a947 */ /* 0x008fee0003800000 */
.L_x_197:
[----:B------:R-:W3:Y:S01]  /*4dd0*/  LDC.64 R14, c[0x0][0xb10] ;  /* 0x0002c400ff0e7b82 */ /* 0x000ee20000000a00 */
[----:B------:R-:W-:Y:S01]  /*4de0*/  @!P4 R2UR UR8, R20 ;  /* 0x000000001408c2ca */ /* 0x000fe200000e0000 */
[----:B------:R-:W-:Y:S01]  /*4df0*/  VOTEU.ALL UP1, P4 ;  /* 0x0000000000ff7886 */ /* 0x000fe20002020000 */
[----:B------:R-:W-:Y:S01]  /*4e00*/  @!P4 R2UR UR9, R21 ;  /* 0x000000001509c2ca */ /* 0x000fe200000e0000 */
[----:B------:R-:W-:Y:S01]  /*4e10*/  UMOV UR10, 0x0 ;  /* 0x00000000000a7882 */ /* 0x000fe20000000000 */
[----:B------:R-:W-:Y:S03]  /*4e20*/  UMOV UR11, 0x10000000 ;  /* 0x10000000000b7882 */ /* 0x000fe60000000000 */
[----:B------:R-:W5:Y:S01]  /*4e30*/  LDC.64 R10, c[0x0][0xb18] ;  /* 0x0002c600ff0a7b82 */ /* 0x000f620000000a00 */
[----:B------:R-:W-:Y:S01]  /*4e40*/  @!UP1 UIADD3 UR16, UPT, UPT, UR7, 0x400, URZ ;  /* 0x0000040007109890 */ /* 0x000fe2000fffe0ff */
[----:B------:R-:W-:Y:S01]  /*4e50*/  @P3 SHF.R.U32.HI R28, RZ, 0x10, R25 ;  /* 0x00000010ff1c3819 */ /* 0x000fe20000011619 */
[----:B------:R-:W-:Y:S01]  /*4e60*/  VOTEU.ALL UP1, P4 ;  /* 0x0000000000ff7886 */ /* 0x000fe20002020000 */
[----:B------:R-:W-:Y:S01]  /*4e70*/  UMOV UR20, UR36 ;  /* 0x0000002400147c82 */ /* 0x000fe20008000000 */
[----:B------:R-:W-:Y:S03]  /*4e80*/  VIADD R30, R30, 0x1 ;  /* 0x000000011e1e7836 */ /* 0x000fe60000000000 */
[----:B--2---:R-:W2:Y:S01]  /*4e90*/  @!P1 LDC R0, c[0x0][0xb20] ;  /* 0x0002c800ff009b82 */ /* 0x004ea20000000800 */
[----:B------:R-:W-:Y:S01]  /*4ea0*/  IMAD.U32 R21, RZ, RZ, UR8 ;  /* 0x00000008ff157e24 */ /* 0x000fe2000f8e00ff */
[----:B------:R-:W-:Y:S06]  /*4eb0*/  UPRMT UR8, UR37, 0x654, UR17 ;  /* 0x0000065425087896 */ /* 0x000fec0008000011 */
[----:B-1----:R-:W1:Y:S01]  /*4ec0*/  @!P1 LDC R3, c[0x0][0xb0c] ;  /* 0x0002c300ff039b82 */ /* 0x002e620000000800 */
[----:B------:R-:W-:Y:S01]  /*4ed0*/  IMAD.U32 R20, RZ, RZ, UR9 ;  /* 0x00000009ff147e24 */ /* 0x000fe2000f8e00ff */
[----:B------:R-:W-:Y:S04]  /*4ee0*/  @!P4 R2UR UR15, R21 ;  /* 0x00000000150fc2ca */ /* 0x000fe800000e0000 */
[----:B------:R-:W-:Y:S01]  /*4ef0*/  @!P4 R2UR UR14, R20 ;  /* 0x00000000140ec2ca */ /* 0x000fe200000e0000 */
[----:B------:R-:W-:Y:S11]  /*4f00*/  @!P4 IMAD.MOV.U32 R20, RZ, RZ, 0x2000 ;  /* 0x00002000ff14c424 */ /* 0x000ff600078e00ff */
[----:B------:R-:W-:Y:S01]  /*4f10*/  @!UPT UIADD3 URZ, UPT, UPT, URZ, URZ, URZ ;  /* 0x000000fffffff290 */ /* 0x000fe2000fffe0ff */
[----:B------:R1:W-:Y:S01]  /*4f20*/  @!UP1 UTMALDG.3D [UR16], [UR14], desc[UR10] ;  /* 0x00000a100e0095b4 */ /* 0x0003e20008011000 */
[----:B------:R1:W-:Y:S02]  /*4f30*/  @!P4 SYNCS.ARRIVE.TRANS64.RED.A0TR RZ, [UR7+0x180], R20 ;  /* 0x00018014ffffc9a7 */ /* 0x0003e40008300407 */
[----:B-1----:R-:W-:Y:S01]  /*4f40*/  @!P1 ISETP.NE.AND P2, PT, R3, 0x1, PT ;  /* 0x000000010300980c */ /* 0x002fe20003f45270 */
[C---:B---3--:R-:W-:Y:S01]  /*4f50*/  @!P1 IMAD.HI.U32 R14, R13.reuse, R14, RZ ;  /* 0x0000000e0d0e9227 */ /* 0x048fe200078e00ff */
[----:B-----5:R-:W-:Y:S03]  /*4f60*/  @!P1 ISETP.NE.AND P0, PT, R10, 0x1, PT ;  /* 0x000000010a00980c */ /* 0x020fe60003f05270 */
[C---:B------:R-:W-:Y:S01]  /*4f70*/  @!P1 IMAD.HI.U32 R11, R8.reuse, R11, RZ ;  /* 0x0000000b080b9227 */ /* 0x040fe200078e00ff */
[----:B------:R-:W-:Y:S04]  /*4f80*/  @!P1 SHF.R.U32.HI R14, RZ, R15, R14 ;  /* 0x0000000fff0e9219 */ /* 0x000fe8000001160e */
[----:B--2---:R-:W-:Y:S01]  /*4f90*/  @!P1 SHF.R.U32.HI R9, RZ, R0, R11 ;  /* 0x00000000ff099219 */ /* 0x004fe2000001160b */
[----:B------:R-:W-:Y:S01]  /*4fa0*/  SYNCS.ARRIVE.TRANS64.RED.A1T0 RZ, [UR8], RZ ;  /* 0x000000ffffff79a7 */ /* 0x000fe20008100408 */
[----:B------:R-:W-:Y:S02]  /*4fb0*/  @!P1 SEL R14, R13, R14, !P2 ;  /* 0x0000000e0d0e9207 */ /* 0x000fe40005000000 */
[----:B------:R-:W-:Y:S01]  /*4fc0*/  @!P1 SEL R9, R8, R9, !P0 ;  /* 0x0000000908099207 */ /* 0x000fe20004000000 */
[----:B------:R-:W1:Y:S04]  /*4fd0*/  SYNCS.PHASECHK.TRANS64.TRYWAIT P5, [UR7+0x198], R12 ;  /* 0x0001980cff0075a7 */ /* 0x000e6800080a1107 */
[----:B------:R-:W-:Y:S02]  /*4fe0*/  @!P1 IMAD.IADD R0, R9, 0x1, -R14 ;  /* 0x0000000109009824 */ /* 0x000fe400078e0a0e */
[----:B------:R-:W-:Y:S02]  /*4ff0*/  @!P1 IMAD.IADD R9, R14, 0x1, -R9 ;  /* 0x000000010e099824 */ /* 0x000fe400078e0a09 */
[----:B------:R-:W-:Y:S02]  /*5000*/  @!P1 IMAD R13, R0, R3, R13 ;  /* 0x00000003000d9224 */ /* 0x000fe400078e020d */
[----:B------:R-:W-:Y:S01]  /*5010*/  @!P1 IMAD R8, R9, R10, R8 ;  /* 0x0000000a09089224 */ /* 0x000fe200078e0208 */
[----:B-1----:R-:W-:Y:S06]  /*5020*/  @!P5 BRA `(.L_x_96) ;  /* 0x0000004c0058d947 */ /* 0x002fec0003800000 */
.L_x_199:
[----:B-1----:R-:W-:Y:S01]  /*5030*/  @!P4 IADD3 R3, P0, PT, R32, 0x580, RZ ;  /* 0x000005802003c810 */ /* 0x002fe20007f1e0ff */
[----:B------:R-:W-:Y:S01]  /*5040*/  VOTEU.ALL UP1, P4 ;  /* 0x0000000000ff7886 */ /* 0x000fe20002020000 */
[----:B------:R-:W-:Y:S01]  /*5050*/  UMOV UR20, 0x0 ;  /* 0x0000000000147882 */ /* 0x000fe20000000000 */
[----:B------:R-:W-:Y:S01]  /*5060*/  UMOV UR21, 0x10000000 ;  /* 0x1000000000157882 */ /* 0x000fe20000000000 */
[----:B------:R-:W-:Y:S01]  /*5070*/  @!P4 R2UR UR9, R3 ;  /* 0x000000000309c2ca */ /* 0x000fe200000e0000 */
[----:B------:R-:W-:Y:S01]  /*5080*/  @!P4 IMAD.X R0, RZ, RZ, R33, P0 ;  /* 0x000000ffff00c224 */ /* 0x000fe200000e0621 */
[----:B------:R-:W-:Y:S01]  /*5090*/  @!UP1 UIADD3 UR10, UPT, UPT, UR18, 0x40, URZ ;  /* 0x00000040120a9890 */ /* 0x000fe2000fffe0ff */
[----:B------:R-:W-:Y:S01]  /*50a0*/  ISETP.NE.AND P0, PT, R30, 0x2, PT ;  /* 0x000000021e00780c */ /* 0x000fe20003f05270 */
[----:B------:R-:W-:Y:S01]  /*50b0*/  UMOV UR11, UR19 ;  /* 0x00000013000b7c82 */ /* 0x000fe20008000000 */
[----:B------:R-:W-:Y:S01]  /*50c0*/  UMOV UR12, UR36 ;  /* 0x00000024000c7c82 */ /* 0x000fe20008000000 */
[----:B------:R-:W-:Y:S01]  /*50d0*/  @!P4 R2UR UR8, R0 ;  /* 0x000000000008c2ca */ /* 0x000fe200000e0000 */
[----:B------:R-:W-:Y:S01]  /*50e0*/  IMAD.IADD R20, R8, 0x1, R147 ;  /* 0x0000000108147824 */ /* 0x000fe200078e0293 */
[----:B------:R-:W-:Y:S01]  /*50f0*/  @P3 R2UR UR36, R28 ;  /* 0x000000001c2432ca */ /* 0x000fe200000e0000 */
[----:B------:R-:W-:Y:S01]  /*5100*/  IMAD.IADD R21, R13, 0x1, R170 ;  /* 0x000000010d157824 */ /* 0x000fe200078e02aa */
[----:B------:R-:W-:Y:S02]  /*5110*/  SEL R0, RZ, 0x1, P0 ;  /* 0x00000001ff007807 */ /* 0x000fe40000000000 */
[----:B------:R-:W-:Y:S01]  /*5120*/  LOP3.LUT R31, R31, 0x1, RZ, 0x3c, !PT ;  /* 0x000000011f1f7812 */ /* 0x000fe200078e3cff */
[----:B------:R-:W-:Y:S01]  /*5130*/  IMAD.U32 R10, RZ, RZ, UR9 ;  /* 0x00000009ff0a7e24 */ /* 0x000fe2000f8e00ff */
[----:B------:R-:W-:Y:S01]  /*5140*/  @!UP1 UIADD3 UR9, UPT, UPT, UR7, 0x188, URZ ;  /* 0x0000018807099890 */ /* 0x000fe2000fffe0ff */
[----:B------:R-:W-:Y:S02]  /*5150*/  LOP3.LUT R29, R29, R0, RZ, 0x3c, !PT ;  /* 0x000000001d1d7212 */ /* 0x000fe400078e3cff */
[----:B------:R-:W-:Y:S02]  /*5160*/  SEL R30, R30, RZ, P0 ;  /* 0x000000ff1e1e7207 */ /* 0x000fe40000000000 */
[----:B------:R-:W-:Y:S01]  /*5170*/  IMAD.U32 R11, RZ, RZ, UR8 ;  /* 0x00000008ff0b7e24 */ /* 0x000fe2000f8e00ff */
[----:B------:R-:W-:Y:S01]  /*5180*/  @!P4 R2UR UR14, R10 ;  /* 0x000000000a0ec2ca */ /* 0x000fe200000e0000 */
[----:B------:R-:W-:Y:S01]  /*5190*/  @!UP1 UIADD3 UR8, UPT, UPT, UR7, 0x2400, URZ ;  /* 0x0000240007089890 */ /* 0x000fe2000fffe0ff */
[----:B------:R-:W-:Y:S02]  /*51a0*/  VOTEU.ALL UP1, P4 ;  /* 0x0000000000ff7886 */ /* 0x000fe40002020000 */
[----:B------:R-:W-:Y:S11]  /*51b0*/  @!P4 R2UR UR15, R11 ;  /* 0x000000000b0fc2ca */ /* 0x000ff600000e0000 */
[----:B------:R-:W-:Y:S02]  /*51c0*/  @!UPT UIADD3 URZ, UPT, UPT, URZ, URZ, URZ ;  /* 0x000000fffffff290 */ /* 0x000fe4000fffe0ff */
[----:B------:R2:W-:Y:S01]  /*51d0*/  @!UP1 UTMALDG.3D [UR8], [UR14], desc[UR20] ;  /* 0x000014080e0095b4 */ /* 0x0005e20008011000 */
[----:B------:R2:W-:Y:S01]  /*51e0*/  @!P4 SYNCS.ARRIVE.TRANS64.RED.A0TR RZ, [UR7+0x188], R23 ;  /* 0x00018817ffffc9a7 */ /* 0x0005e20008300407 */
[----:B------:R-:W-:Y:S01]  /*51f0*/  UPLOP3.LUT UP1, UPT, UPT, UPT, UPT, 0x80, 0x8 ;  /* 0x000000000008789c */ /* 0x000fe20003f2f070 */
[----:B------:R-:W-:Y:S01]  /*5200*/  SYNCS.ARRIVE.TRANS64.RED.A1T0 RZ, [UR13], RZ ;  /* 0x000000ffffff79a7 */ /* 0x000fe2000810040d */
[----:B------:R-:W-:Y:S09]  /*5210*/  @P3 BRA `(.L_x_97) ;  /* 0xfffffff400503947 */ /* 0x000ff2000383ffff */
[----:B------:R-:W-:-:S04]  /*5220*/  SHF.L.U32 R3, R31, 0x1f, RZ ;  /* 0x0000001f1f037819 */ /* 0x000fc800000006ff */
[----:B------:R-:W1:Y:S02]  /*5230*/  SYNCS.PHASECHK.TRANS64.TRYWAIT P0, [UR7+0x190], R3 ;  /* 0x00019003ff0075a7 */ /* 0x000e640008001107 */
[----:B-1----:R-:W-:Y:S05]  /*5240*/  @!P0 BRA `(.L_x_98) ;  /* 0x0000004800e88947 */ /* 0x002fea0003800000 */
.L_x_201:
[----:B-1----:R-:W-:-:S07]  /*5250*/  MOV R0, UR7 ;  /* 0x0000000700007c02 */ /* 0x002fce0008000f00 */
.L_x_99:
[----:B-1----:R-:W-:-:S04]  /*5260*/  SHF.L.U32 R3, R31, 0x1f, RZ ;  /* 0x0000001f1f037819 */ /* 0x002fc800000006ff */
[----:B------:R1:W3:Y:S03]  /*5270*/  SYNCS.PHASECHK.TRANS64.TRYWAIT P0, [R0+URZ+0x198], R3 ;  /* 0x00019803000075a7 */ /* 0x0002e600080011ff */
[----:B---3--:R-:W-:Y:S05]  /*5280*/  @!P0 NANOSLEEP.SYNCS 0x989680 ;  /* 0x009896800000895d */ /* 0x008fea0003900000 */
[----:B------:R-:W3:Y:S02]  /*5290*/  @!P0 SYNCS.PHASECHK.TRANS64 P0, [R0+URZ+0x198], R3 ;  /* 0x00019803000085a7 */ /* 0x000ee400080010ff */
[----:B--23--:R-:W-:Y:S05]  /*52a0*/  @P0 EXIT ;  /* 0x000000000000094d */ /* 0x00cfea0003800000 */
[----:B------:R-:W-:Y:S05]  /*52b0*/  BRA `(.L_x_99) ;  /* 0xfffffffc00e87947 */ /* 0x000fea000383ffff */
.L_x_88:
[----:B------:R-:W-:-:S06]  /*52c0*/  UISETP.GE.AND UP1, UPT, UR8, 0x4, UPT ;  /* 0x000000040800788c */ /* 0x000fcc000bf26270 */
[----:B------:R-:W-:-:S13]  /*52d0*/  PLOP3.LUT P0, PT, PT, PT, UP1, 0x80, 0x8 ;  /* 0x000000000008781c */ /* 0x000fda0003f0f018 */
[----:B------:R-:W-:Y:S05]  /*52e0*/  @!P0 EXIT ;  /* 0x000000000000894d */ /* 0x000fea0003800000 */
[----:B------:R-:W-:Y:S01]  /*52f0*/  BAR.SYNC.DEFER_BLOCKING 0x6, 0xa0 ;  /* 0x0182800000007b1d */ /* 0x000fe20000010000 */
[C---:B------:R-:W-:Y:S01]  /*5300*/  IMAD.SHL.U32 R3, R189.reuse, 0x40, RZ ;  /* 0x00000040bd037824 */ /* 0x040fe200078e00ff */
[C---:B------:R-:W-:Y:S01]  /*5310*/  LOP3.LUT R193, R189.reuse, 0x60, RZ, 0xc0, !PT ;  /* 0x00000060bdc17812 */ /* 0x040fe200078ec0ff */
[C---:B------:R-:W-:Y:S01]  /*5320*/  IMAD.SHL.U32 R172, R189.reuse, 0x8, RZ ;  /* 0x00000008bdac7824 */ /* 0x040fe200078e00ff */
[C---:B------:R-:W-:Y:S01]  /*5330*/  LOP3.LUT R191, R189.reuse, 0x2, RZ, 0xc0, !PT ;  /* 0x00000002bdbf7812 */ /* 0x040fe200078ec0ff */
[----:B------:R-:W-:Y:S01]  /*5340*/  IMAD.U32 R79, R189, 0x10000, RZ ;  /* 0x00010000bd4f7824 */ /* 0x000fe200078e00ff */
[----:B------:R-:W-:Y:S02]  /*5350*/  UMOV UR49, 0x400 ;  /* 0x0000040000317882 */ /* 0x000fe40000000000 */
[----:B------:R-:W1:Y:S01]  /*5360*/  LDC R177, c[0x0][0x370] ;  /* 0x0000dc00ffb17b82 */ /* 0x000e620000000800 */
[----:B------:R-:W-:Y:S01]  /*5370*/  ULEA UR49, UR37, UR49, 0x18 ;  /* 0x0000003125317291 */ /* 0x000fe2000f8ec0ff */
[----:B------:R-:W-:Y:S01]  /*5380*/  LOP3.LUT R5, R3, 0x180, RZ, 0xc0, !PT ;  /* 0x0000018003057812 */ /* 0x000fe200078ec0ff */
[----:B------:R-:W-:Y:S01]  /*5390*/  HFMA2 R195, -RZ, RZ, 0, 0 ;  /* 0x00000000ffc37431 */ /* 0x000fe200000001ff */
[----:B------:R-:W-:Y:S01]  /*53a0*/  LOP3.LUT R79, R79, 0x600000, RZ, 0xc0, !PT ;  /* 0x006000004f4f7812 */ /* 0x000fe200078ec0ff */
[----:B------:R-:W-:Y:S01]  /*53b0*/  UIADD3 UR4, UPT, UPT, UR49, 0x4400, URZ ;  /* 0x0000440031047890 */ /* 0x000fe2000fffe0ff */
[----:B------:R-:W-:Y:S01]  /*53c0*/  LOP3.LUT R172, R5, 0x30, R172, 0xf8, !PT ;  /* 0x0000003005ac7812 */ /* 0x000fe200078ef8ac */
[----:B------:R-:W-:Y:S01]  /*53d0*/  IMAD.MOV.U32 R76, RZ, RZ, RZ ;  /* 0x000000ffff4c7224 */ /* 0x000fe200078e00ff */
[----:B------:R-:W2:Y:S01]  /*53e0*/  LDC R74, c[0x0][0xb0c] ;  /* 0x0002c300ff4a7b82 */ /* 0x000ea20000000800 */
[----:B------:R-:W-:-:S02]  /*53f0*/  LOP3.LUT R189, R189, 0x4, RZ, 0xc0, !PT ;  /* 0x00000004bdbd7812 */ /* 0x000fc400078ec0ff */
[----:B------:R-:W-:Y:S02]  /*5400*/  CS2R R182, SRZ ;  /* 0x0000000000b67805 */ /* 0x000fe4000001ff00 */
[----:B------:R-:W-:Y:S02]  /*5410*/  LOP3.LUT R172, R172, 0x1e40, R3, 0xf8, !PT ;  /* 0x00001e40acac7812 */ /* 0x000fe400078ef803 */
[----:B------:R-:W-:Y:S02]  /*5420*/  CS2R R180, SRZ ;  /* 0x0000000000b47805 */ /* 0x000fe4000001ff00 */
[----:B------:R-:W-:Y:S01]  /*5430*/  IADD3 R188, PT, PT, -R189, 0x2, RZ ;  /* 0x00000002bdbc7810 */ /* 0x000fe20007ffe1ff */
[----:B------:R-:W-:Y:S01]  /*5440*/  IMAD.MOV R176, RZ, RZ, -R191 ;  /* 0x000000ffffb07224 */ /* 0x000fe200078e0abf */
[----:B------:R-:W-:Y:S01]  /*5450*/  MOV R192, UR4 ;  /* 0x0000000400c07c02 */ /* 0x000fe20008000f00 */
[----:B------:R-:W4:Y:S01]  /*5460*/  LDC R174, c[0x0][0xb20] ;  /* 0x0002c800ffae7b82 */ /* 0x000f220000000800 */
[----:B------:R-:W3:Y:S01]  /*5470*/  LDS R0, [UR49+0x260] ;  /* 0x00026031ff007984 */ /* 0x000ee20008000800 */
[----:B------:R-:W-:Y:S01]  /*5480*/  VIADD R190, R172, UR49 ;  /* 0x00000031acbe7c36 */ /* 0x000fe20008000000 */
[----:B------:R-:W1:Y:S01]  /*5490*/  LDCU.64 UR52, c[0x0][0x348] ;  /* 0x00006900ff3477ac */ /* 0x000e620008000a00 */
[----:B------:R-:W-:-:S02]  /*54a0*/  IMAD.MOV R175, RZ, RZ, -R189 ;  /* 0x000000ffffaf7224 */ /* 0x000fc400078e0abd */
[----:B------:R-:W-:Y:S01]  /*54b0*/  VIADD R190, R190, 0x400 ;  /* 0x00000400bebe7836 */ /* 0x000fe20000000000 */
[----:B------:R-:W1:Y:S01]  /*54c0*/  LDCU.64 UR38, c[0x0][0x888] ;  /* 0x00011100ff2677ac */ /* 0x000e620008000a00 */
[----:B------:R-:W1:Y:S01]  /*54d0*/  LDC R73, c[0x0][0xb30] ;  /* 0x0002cc00ff497b82 */ /* 0x000e620000000800 */
[----:B------:R-:W1:Y:S01]  /*54e0*/  LDCU.64 UR44, c[0x0][0x890] ;  /* 0x00011200ff2c77ac */ /* 0x000e620008000a00 */
[----:B------:R-:W-:-:S06]  /*54f0*/  UIADD3 UR48, UPT, UPT, UR49, 0x400, URZ ;  /* 0x0000040031307890 */ /* 0x000fcc000fffe0ff */
[----:B------:R-:W1:Y:S08]  /*5500*/  LDC.64 R168, c[0x0][0xb10] ;  /* 0x0002c400ffa87b82 */ /* 0x000e700000000a00 */
[----:B------:R-:W1:Y:S08]  /*5510*/  LDC.64 R70, c[0x0][0xb18] ;  /* 0x0002c600ff467b82 */ /* 0x000e700000000a00 */
[----:B------:R-:W1:Y:S08]  /*5520*/  LDC.64 R68, c[0x0][0xb28] ;  /* 0x0002ca00ff447b82 */ /* 0x000e700000000a00 */
[----:B------:R-:W1:Y:S01]  /*5530*/  LDC.64 R166, c[0x0][0x8b0] ;  /* 0x00022c00ffa67b82 */ /* 0x000e620000000a00 */
[----:B---3--:R-:W-:-:S07]  /*5540*/  IMAD.IADD R79, R0, 0x1, R79 ;  /* 0x00000001004f7824 */ /* 0x008fce00078e024f */
[----:B------:R-:W3:Y:S08]  /*5550*/  LDC.64 R164, c[0x0][0x8a8] ;  /* 0x00022a00ffa47b82 */ /* 0x000ef00000000a00 */
[----:B--2-4-:R-:W1:Y:S02]  /*5560*/  LDC R178, c[0x0][0x374] ;  /* 0x0000dd00ffb27b82 */ /* 0x014e640000000800 */
.L_x_126:
[C---:B------:R-:W-:Y:S02]  /*5570*/  LEA R0, R195.reuse, UR49, 0x3 ;  /* 0x00000031c3007c11 */ /* 0x040fe4000f8e18ff */
[----:B------:R-:W-:Y:S02]  /*5580*/  SHF.L.U32 R3, R182, 0x1f, RZ ;  /* 0x0000001fb6037819 */ /* 0x000fe400000006ff */
[----:B------:R-:W-:Y:S02]  /*5590*/  LEA R16, R195, UR49, 0x4 ;  /* 0x00000031c3107c11 */ /* 0x000fe4000f8e20ff */
[----:B------:R-:W2:Y:S02]  /*55a0*/  SYNCS.PHASECHK.TRANS64.TRYWAIT P0, [R0+URZ+0x1b0], R3 ;  /* 0x0001b003000075a7 */ /* 0x000ea400080011ff */
[----:B-12---:R-:W-:Y:S05]  /*55b0*/  @!P0 BRA `(.L_x_100) ;  /* 0x0000004800248947 */ /* 0x006fea0003800000 */
.L_x_202:
[----:B------:R-:W4:Y:S01]  /*55c0*/  LDC.64 R12, c[0x0][0xb10] ;  /* 0x0002c400ff0c7b82 */ /* 0x000f220000000a00 */
[----:B------:R-:W3:Y:S01]  /*55d0*/  LDS.128 R16, [R16+0x240] ;  /* 0x0002400010107984 */ /* 0x000ee20000000c00 */
[----:B-1----:R-:W-:Y:S01]  /*55e0*/  ISETP.NE.AND P1, PT, R73, 0x1, PT ;  /* 0x000000014900780c */ /* 0x002fe20003f25270 */
[----:B--2---:R-:W-:Y:S01]  /*55f0*/  VIADD R0, R0, 0x1c0 ;  /* 0x000001c000007836 */ /* 0x004fe20000000000 */
[----:B------:R-:W-:Y:S04]  /*5600*/  ISETP.GE.AND P0, PT, R72, 0x1, PT ;  /* 0x000000014800780c */ /* 0x000fe80003f06270 */
[----:B------:R-:W1:Y:S01]  /*5610*/  LDC.64 R10, c[0x0][0xb18] ;  /* 0x0002c600ff0a7b82 */ /* 0x000e620000000a00 */
[----:B------:R-:W-:Y:S01]  /*5620*/  PRMT R0, RZ, 0x654, R0 ;  /* 0x00000654ff007816 */ /* 0x000fe20000000000 */
[----:B------:R-:W-:Y:S01]  /*5630*/  @!PT LDS RZ, [RZ] ;  /* 0x00000000fffff984 */ /* 0x000fe20000000800 */
[----:B------:R-:W-:Y:S01]  /*5640*/  @!PT LDS RZ, [RZ] ;  /* 0x00000000fffff984 */ /* 0x000fe20000000800 */
[----:B------:R-:W-:Y:S01]  /*5650*/  @!PT LDS RZ, [RZ] ;  /* 0x00000000fffff984 */ /* 0x000fe20000000800 */
[----:B------:R-:W-:Y:S01]  /*5660*/  @!PT LDS RZ, [RZ] ;  /* 0x00000000fffff984 */ /* 0x000fe20000000800 */
[----:B------:R2:W-:Y:S06]  /*5670*/  MEMBAR.ALL.CTA ;  /* 0x0000000000007992 */ /* 0x0005ec0000008000 */
[----:B--2---:R-:W2:Y:S01]  /*5680*/  FENCE.VIEW.ASYNC.S ;  /* 0x00000000000073c6 */ /* 0x004ea20000000000 */
[----:B------:R-:W1:Y:S08]  /*5690*/  @!P1 LDC R14, c[0x0][0xb20] ;  /* 0x0002c800ff0e9b82 */ /* 0x000e700000000800 */
[----:B------:R-:W1:Y:S01]  /*56a0*/  @!P1 LDC R9, c[0x0][0xb0c] ;  /* 0x0002c300ff099b82 */ /* 0x000e620000000800 */
[----:B--2---:R2:W-:Y:S01]  /*56b0*/  SYNCS.ARRIVE.TRANS64.RED.A1T0 RZ, [R0+URZ], RZ ;  /* 0x000000ff00ff79a7 */ /* 0x0045e200081004ff */
[----:B---3--:R-:W-:Y:S04]  /*56c0*/  LOP3.LUT P4, RZ, R18, 0x1, RZ, 0xc0, !PT ;  /* 0x0000000112ff7812 */ /* 0x008fe8000788c0ff */
[----:B------:R-:W-:Y:S09]  /*56d0*/  P2R R194, PR, RZ, 0x10 ;  /* 0x00000010ffc27803 */ /* 0x000ff20000000000 */
[----:B------:R-:W-:Y:S02]  /*56e0*/  @P4 MOV R77, R16 ;  /* 0x00000010004d4202 */ /* 0x000fe40000000f00 */
[----:B------:R-:W-:Y:S01]  /*56f0*/  @P4 LOP3.LUT R75, R17, 0xffff, RZ, 0xc0, !PT ;  /* 0x0000ffff114b4812 */ /* 0x000fe200078ec0ff */
[----:B--2-4-:R-:W-:Y:S06]  /*5700*/  @!P0 BRA `(.L_x_101) ;  /* 0x0000000000a48947 */ /* 0x014fec0003800000 */
[----:B------:R-:W-:Y:S01]  /*5710*/  IMAD.HI.U32 R23, R178, R71, RZ ;  /* 0x00000047b2177227 */ /* 0x000fe200078e00ff */
[----:B------:R-:W-:Y:S02]  /*5720*/  ISETP.NE.AND P0, PT, R70, 0x1, PT ;  /* 0x000000014600780c */ /* 0x000fe40003f05270 */
[----:B------:R-:W-:Y:S01]  /*5730*/  ISETP.NE.AND P2, PT, R72, 0x1, PT ;  /* 0x000000014800780c */ /* 0x000fe20003f45270 */
[----:B------:R-:W-:Y:S01]  /*5740*/  IMAD.HI.U32 R22, R177, R168, RZ ;  /* 0x000000a8b1167227 */ /* 0x000fe200078e00ff */
[----:B------:R-:W-:Y:S02]  /*5750*/  SHF.R.U32.HI R23, RZ, R174, R23 ;  /* 0x000000aeff177219 */ /* 0x000fe40000011617 */
[----:B------:R-:W-:Y:S01]  /*5760*/  ISETP.NE.AND P3, PT, R74, 0x1, PT ;  /* 0x000000014a00780c */ /* 0x000fe20003f65270 */
[----:B------:R-:W-:Y:S01]  /*5770*/  IMAD.HI.U32 R26, R77, R168, RZ ;  /* 0x000000a84d1a7227 */ /* 0x000fe200078e00ff */
[----:B------:R-:W-:Y:S02]  /*5780*/  SHF.R.U32.HI R22, RZ, R169, R22 ;  /* 0x000000a9ff167219 */ /* 0x000fe40000011616 */
[----:B------:R-:W-:Y:S01]  /*5790*/  SEL R3, R178, R23, !P0 ;  /* 0x00000017b2037207 */ /* 0x000fe20004000000 */
[----:B------:R-:W-:Y:S01]  /*57a0*/  IMAD.HI.U32 R23, R75, R71, RZ ;  /* 0x000000474b177227 */ /* 0x000fe200078e00ff */
[----:B------:R-:W-:Y:S02]  /*57b0*/  SEL R7, R177, R22, !P3 ;  /* 0x00000016b1077207 */ /* 0x000fe40005800000 */
[----:B------:R-:W-:Y:S01]  /*57c0*/  SHF.R.U32.HI R26, RZ, R169, R26 ;  /* 0x000000a9ff1a7219 */ /* 0x000fe2000001161a */
[-C--:B------:R-:W-:Y:S04]  /*57d0*/  IMAD.HI.U32 R22, R3, R68.reuse, RZ ;  /* 0x0000004403167227 */ /* 0x080fe800078e00ff */
[----:B------:R-:W-:Y:S01]  /*57e0*/  IMAD.HI.U32 R24, R7, R68, RZ ;  /* 0x0000004407187227 */ /* 0x000fe200078e00ff */
[-C--:B------:R-:W-:Y:S02]  /*57f0*/  @P2 SHF.R.U32.HI R3, RZ, R69.reuse, R22 ;  /* 0x00000045ff032219 */ /* 0x080fe40000011616 */
[----:B------:R-:W-:Y:S02]  /*5800*/  SHF.R.U32.HI R22, RZ, R174, R23 ;  /* 0x000000aeff167219 */ /* 0x000fe40000011617 */
[----:B------:R-:W-:Y:S01]  /*5810*/  @P2 SHF.R.U32.HI R7, RZ, R69, R24 ;  /* 0x00000045ff072219 */ /* 0x000fe20000011618 */
[C---:B------:R-:W-:Y:S01]  /*5820*/  IMAD R2, R72.reuse, R3, RZ ;  /* 0x0000000348027224 */ /* 0x040fe200078e02ff */
[----:B------:R-:W-:Y:S02]  /*5830*/  SEL R5, R75, R22, !P0 ;  /* 0x000000164b057207 */ /* 0x000fe40004000000 */
[----:B------:R-:W-:Y:S01]  /*5840*/  SEL R3, R77, R26, !P3 ;  /* 0x0000001a4d037207 */ /* 0x000fe20005800000 */
[----:B------:R-:W-:Y:S01]  /*5850*/  IMAD R4, R72, R7, RZ ;  /* 0x0000000748047224 */ /* 0x000fe200078e02ff */
[C---:B------:R-:W-:Y:S01]  /*5860*/  ISETP.GE.AND P0, PT, R5.reuse, R2, PT ;  /* 0x000000020500720c */ /* 0x040fe20003f06270 */
[----:B------:R-:W-:Y:S03]  /*5870*/  IMAD.HI.U32 R6, R5, R68, RZ ;  /* 0x0000004405067227 */ /* 0x000fe600078e00ff */
[----:B------:R-:W-:Y:S01]  /*5880*/  ISETP.GE.OR P0, PT, R3, R4, P0 ;  /* 0x000000040300720c */ /* 0x000fe20000706670 */
[----:B------:R-:W-:Y:S01]  /*5890*/  IMAD.MOV R4, RZ, RZ, -R3 ;  /* 0x000000ffff047224 */ /* 0x000fe200078e0a03 */
[-C--:B------:R-:W-:Y:S03]  /*58a0*/  SHF.R.U32.HI R6, RZ, R69.reuse, R6 ;  /* 0x00000045ff067219 */ /* 0x080fe60000011606 */
[----:B------:R-:W-:Y:S01]  /*58b0*/  IMAD R77, R74, R4, R77 ;  /* 0x000000044a4d7224 */ /* 0x000fe200078e024d */
[----:B------:R-:W-:Y:S05]  /*58c0*/  SEL R15, R5, R6, !P2 ;  /* 0x00000006050f7207 */ /* 0x000fea0005000000 */
[----:B------:R-:W-:Y:S02]  /*58d0*/  IMAD.MOV R6, RZ, RZ, -R15 ;  /* 0x000000ffff067224 */ /* 0x000fe400078e0a0f */
[C---:B------:R-:W-:Y:S04]  /*58e0*/  @!P0 IMAD.HI.U32 R2, R3.reuse, R68, RZ ;  /* 0x0000004403028227 */ /* 0x040fe800078e00ff */
[----:B------:R-:W-:Y:S01]  /*58f0*/  IMAD R6, R72, R6, R5 ;  /* 0x0000000648067224 */ /* 0x000fe200078e0205 */
[----:B------:R-:W-:Y:S04]  /*5900*/  @!P0 SHF.R.U32.HI R2, RZ, R69, R2 ;  /* 0x00000045ff028219 */ /* 0x000fe80000011602 */
[----:B------:R-:W-:Y:S02]  /*5910*/  @!P0 SEL R0, R3, R2, !P2 ;  /* 0x0000000203008207 */ /* 0x000fe40005000000 */
[----:B------:R-:W-:Y:S02]  /*5920*/  IADD3 R2, PT, PT, -R5, RZ, RZ ;  /* 0x000000ff05027210 */ /* 0x000fe40007ffe1ff */
[----:B------:R-:W-:Y:S01]  /*5930*/  @!P0 IADD3 R8, PT, PT, R15, -R0, RZ ;  /* 0x800000000f088210 */ /* 0x000fe20007ffe0ff */
[----:B------:R-:W-:Y:S02]  /*5940*/  @!P0 IMAD R0, R7, R6, R0 ;  /* 0x0000000607008224 */ /* 0x000fe400078e0200 */
[----:B------:R-:W-:Y:S02]  /*5950*/  IMAD R75, R70, R2, R75 ;  /* 0x00000002464b7224 */ /* 0x000fe400078e024b */
[----:B------:R-:W-:Y:S02]  /*5960*/  @!P0 IMAD R5, R8, R72, R3 ;  /* 0x0000004808058224 */ /* 0x000fe400078e0203 */
[----:B------:R-:W-:Y:S04]  /*5970*/  @!P0 IMAD.MOV.U32 R3, RZ, RZ, R0 ;  /* 0x000000ffff038224 */ /* 0x000fe800078e0000 */
[----:B------:R-:W-:Y:S02]  /*5980*/  IMAD R77, R3, R74, R77 ;  /* 0x0000004a034d7224 */ /* 0x000fe400078e024d */
[----:B------:R-:W-:Y:S07]  /*5990*/  IMAD R75, R5, R70, R75 ;  /* 0x00000046054b7224 */ /* 0x000fee00078e024b */
.L_x_101:
[----:B-1----:R-:W-:Y:S01]  /*59a0*/  @!P1 ISETP.NE.AND P0, PT, R10, 0x1, PT ;  /* 0x000000010a00980c */ /* 0x002fe20003f05270 */
[----:B------:R-:W-:Y:S01]  /*59b0*/  @!P1 IMAD.HI.U32 R0, R77, R12, RZ ;  /* 0x0000000c4d009227 */ /* 0x000fe200078e00ff */
[----:B------:R-:W-:Y:S01]  /*59c0*/  @!P1 ISETP.NE.AND P2, PT, R9, 0x1, PT ;  /* 0x000000010900980c */ /* 0x000fe20003f45270 */
[----:B------:R-:W-:Y:S01]  /*59d0*/  ULOP3.LUT UP0, URZ, UR48, 0x1b0, URZ, 0xc0, !UPT ;  /* 0x000001b030ff7892 */ /* 0x000fe2000f80c0ff */
[----:B------:R-:W-:Y:S01]  /*59e0*/  R2UR UR42, R21 ;  /* 0x00000000152a72ca */ /* 0x000fe200000e0000 */
[----:B------:R-:W-:Y:S01]  /*59f0*/  @!P1 IMAD.HI.U32 R3, R75, R11, RZ ;  /* 0x0000000b4b039227 */ /* 0x000fe200078e00ff */
[----:B------:R-:W-:Y:S02]  /*5a00*/  @!P1 SHF.R.U32.HI R0, RZ, R13, R0 ;  /* 0x0000000dff009219 */ /* 0x000fe40000011600 */
[----:B------:R-:W-:Y:S01]  /*5a10*/  R2UR UR41, R20 ;  /* 0x00000000142972ca */ /* 0x000fe200000e0000 */
[----:B------:R-:W-:Y:S01]  /*5a20*/  VIADD R195, R195, 0x1 ;  /* 0x00000001c3c37836 */ /* 0x000fe20000000000 */
[----:B------:R-:W-:Y:S02]  /*5a30*/  @!P1 SHF.R.U32.HI R2, RZ, R14, R3 ;  /* 0x0000000eff029219 */ /* 0x000fe40000011603 */
[----:B------:R-:W-:Y:S02]  /*5a40*/  @!P1 SEL R3, R77, R0, !P2 ;  /* 0x000000004d039207 */ /* 0x000fe40005000000 */
[----:B------:R-:W-:Y:S02]  /*5a50*/  @!P1 SEL R2, R75, R2, !P0 ;  /* 0x000000024b029207 */ /* 0x000fe40004000000 */
[----:B------:R-:W-:Y:S01]  /*5a60*/  @P4 SHF.R.U32.HI R179, RZ, 0x10, R17 ;  /* 0x00000010ffb34819 */ /* 0x000fe20000011611 */
[----:B------:R-:W-:Y:S02]  /*5a70*/  USHF.L.U32 UR42, UR42, 0x7, URZ ;  /* 0x000000072a2a7899 */ /* 0x000fe400080006ff */
[----:B------:R-:W-:Y:S02]  /*5a80*/  @!P1 IMAD.IADD R0, R2, 0x1, -R3 ;  /* 0x0000000102009824 */ /* 0x000fe400078e0a03 */
[----:B------:R-:W-:Y:S01]  /*5a90*/  @!P1 IMAD.IADD R2, R3, 0x1, -R2 ;  /* 0x0000000103029824 */ /* 0x000fe200078e0a02 */
[----:B------:R-:W-:Y:S01]  /*5aa0*/  USHF.L.U32 UR41, UR41, 0x7, URZ ;  /* 0x0000000729297899 */ /* 0x000fe200080006ff */
[----:B------:R-:W-:Y:S02]  /*5ab0*/  @!P1 IMAD R77, R0, R9, R77 ;  /* 0x00000009004d9224 */ /* 0x000fe400078e024d */
[----:B------:R-:W-:Y:S01]  /*5ac0*/  @!P1 IMAD R75, R2, R10, R75 ;  /* 0x0000000a024b9224 */ /* 0x000fe200078e024b */
[----:B------:R-:W-:Y:S08]  /*5ad0*/  BRA.U !UP0, `(.L_x_102) ;  /* 0x0000000108407547 */ /* 0x000ff0000b800000 */
[----:B------:R-:W1:Y:S01]  /*5ae0*/  LDCU.64 UR8, c[0x4][0x80] ;  /* 0x01001000ff0877ac */ /* 0x000e620008000a00 */
[----:B------:R-:W-:Y:S01]  /*5af0*/  MOV R3, 0x0 ;  /* 0x0000000000037802 */ /* 0x000fe20000000f00 */
[----:B------:R-:W-:Y:S02]  /*5b00*/  HFMA2 R12, -RZ, RZ, 0, 5.9604644775390625e-08 ;  /* 0x00000001ff0c7431 */ /* 0x000fe400000001ff */
[----:B------:R-:W-:Y:S02]  /*5b10*/  IMAD.MOV.U32 R8, RZ, RZ, 0x70 ;  /* 0x00000070ff087424 */ /* 0x000fe400078e00ff */
[----:B------:R-:W-:Y:S01]  /*5b20*/  IMAD.MOV.U32 R13, RZ, RZ, RZ ;  /* 0x000000ffff0d7224 */ /* 0x000fe200078e00ff */
[----:B------:R-:W2:Y:S01]  /*5b30*/  LDCU.64 UR6, c[0x4][0x88] ;  /* 0x01001100ff0677ac */ /* 0x000ea20008000a00 */
[----:B------:R-:W3:Y:S01]  /*5b40*/  LDC.64 R2, c[0x4][R3] ;  /* 0x0100000003027b82 */ /* 0x000ee20000000a00 */
[----:B------:R-:W4:Y:S01]  /*5b50*/  LDCU.64 UR4, c[0x4][0x8] ;  /* 0x01000100ff0477ac */ /* 0x000f220008000a00 */
[----:B-1----:R-:W-:Y:S01]  /*5b60*/  MOV R5, UR9 ;  /* 0x0000000900057c02 */ /* 0x002fe20008000f00 */
[----:B------:R-:W-:Y:S01]  /*5b70*/  IMAD.U32 R4, RZ, RZ, UR8 ;  /* 0x00000008ff047e24 */ /* 0x000fe2000f8e00ff */
[----:B--2---:R-:W-:Y:S01]  /*5b80*/  MOV R7, UR7 ;  /* 0x0000000700077c02 */ /* 0x004fe20008000f00 */
[----:B------:R-:W-:Y:S01]  /*5b90*/  IMAD.U32 R6, RZ, RZ, UR6 ;  /* 0x00000006ff067e24 */ /* 0x000fe2000f8e00ff */
[----:B----4-:R-:W-:Y:S01]  /*5ba0*/  MOV R11, UR5 ;  /* 0x00000005000b7c02 */ /* 0x010fe20008000f00 */
[----:B------:R-:W-:Y:S02]  /*5bb0*/  IMAD.U32 R10, RZ, RZ, UR4 ;  /* 0x00000004ff0a7e24 */ /* 0x000fe4000f8e00ff */
[----:B------:R-:W-:Y:S07]  /*5bc0*/  LEPC R20, `(.L_x_102) ;  /* 0x000000001014794e */ /* 0x000fee0000000000 */
[----:B---3-5:R-:W-:Y:S05]  /*5bd0*/  CALL.ABS.NOINC R2 ;  /* 0x0000000002007343 */ /* 0x028fea0003c00000 */
.L_x_102:
[----:B------:R-:W-:Y:S01]  /*5be0*/  LOP3.LUT P0, RZ, R192, 0x1b0, RZ, 0xc0, !PT ;  /* 0x000001b0c0ff7812 */ /* 0x000fe2000780c0ff */
[----:B------:R-:W-:Y:S11]  /*5bf0*/  BSSY.RECONVERGENT B6, `(.L_x_103) ;  /* 0x0000013000067945 */ /* 0x000ff60003800200 */
[----:B------:R-:W-:Y:S01]  /*5c00*/  @!UPT UIADD3 URZ, UPT, UPT, URZ, URZ, URZ ;  /* 0x000000fffffff290 */ /* 0x000fe2000fffe0ff */
[----:B------:R-:W-:Y:S05]  /*5c10*/  @!P0 BRA `(.L_x_104) ;  /* 0x0000000000408947 */ /* 0x000fea0003800000 */
        /* <DEDUP_REMOVED lines=16> */
.L_x_104:
[----:B------:R-:W-:Y:S05]  /*5d20*/  BSYNC.RECONVERGENT B6 ;  /* 0x0000000000067941 */ /* 0x000fea0003800200 */
.L_x_103:
[----:B------:R-:W-:Y:S01]  /*5d30*/  ISETP.NE.U32.AND P4, PT, R166, RZ, PT ;  /* 0x000000ffa600720c */ /* 0x000fe20003f85070 */
[----:B------:R-:W-:Y:S01]  /*5d40*/  UISETP.NE.AND UP2, UPT, UR50, URZ, UPT ;  /* 0x000000ff3200728c */ /* 0x000fe2000bf45270 */
[----:B------:R-:W-:Y:S01]  /*5d50*/  ISETP.NE.U32.AND P2, PT, RZ, UR38, PT ;  /* 0x00000026ff007c0c */ /* 0x000fe2000bf45070 */
[----:B------:R-:W-:Y:S01]  /*5d60*/  UISETP.NE.U32.AND UP1, UPT, UR44, URZ, UPT ;  /* 0x000000ff2c00728c */ /* 0x000fe2000bf25070 */
[----:B------:R-:W-:Y:S01]  /*5d70*/  ISETP.NE.AND.EX P4, PT, R167, RZ, PT, P4 ;  /* 0x000000ffa700720c */ /* 0x000fe20003f85340 */
[----:B------:R-:W-:Y:S01]  /*5d80*/  UPLOP3.LUT UP0, UPT, UPT, UPT, UPT, 0x40, 0x4 ;  /* 0x000000000004789c */ /* 0x000fe20003f0e870 */
[----:B------:R-:W-:Y:S01]  /*5d90*/  ISETP.NE.AND.EX P2, PT, RZ, UR39, PT, P2 ;  /* 0x00000027ff007c0c */ /* 0x000fe2000bf45320 */
[----:B------:R-:W-:Y:S01]  /*5da0*/  UISETP.NE.AND.EX UP1, UPT, UR45, URZ, UPT, UP1 ;  /* 0x000000ff2d00728c */ /* 0x000fe2000bf25310 */
[----:B------:R-:W-:Y:S04]  /*5db0*/  PLOP3.LUT P1, PT, PT, PT, UP2, 0x80, 0x8 ;  /* 0x000000000008781c */ /* 0x000fe80003f2f028 */
[----:B------:R-:W-:Y:S06]  /*5dc0*/  @UP2 UPLOP3.LUT UP0, UPT, UPT, UPT, UP1, 0x80, 0x8 ;  /* 0x000000000008289c */ /* 0x000fec0003f0f010 */
[----:B------:R-:W-:Y:S01]  /*5dd0*/  PLOP3.LUT P0, PT, PT, PT, UP0, 0x80, 0x8 ;  /* 0x000000000008781c */ /* 0x000fe20003f0f008 */
[----:B------:R-:W-:Y:S01]  /*5de0*/  @!UPT UIADD3 URZ, UPT, UPT, URZ, URZ, URZ ;  /* 0x000000fffffff290 */ /* 0x000fe2000fffe0ff */
[----:B------:R-:W-:Y:S11]  /*5df0*/  BRA.U !UP1, `(.L_x_105) ;  /* 0x0000000109387547 */ /* 0x000ff6000b800000 */
[----:B------:R-:W-:Y:S01]  /*5e00*/  UISETP.NE.U32.AND UP0, UPT, UR38, URZ, UPT ;  /* 0x000000ff2600728c */ /* 0x000fe2000bf05070 */
[----:B------:R-:W-:Y:S02]  /*5e10*/  HFMA2 R0, -RZ, RZ, 0, 5.9604644775390625e-08 ;  /* 0x00000001ff007431 */ /* 0x000fe400000001ff */
[----:B------:R-:W-:Y:S01]  /*5e20*/  IMAD.MOV.U32 R171, RZ, RZ, 0x1 ;  /* 0x00000001ffab7424 */ /* 0x000fe200078e00ff */
[----:B------:R-:W-:Y:S06]  /*5e30*/  UISETP.NE.AND.EX UP0, UPT, UR39, URZ, UPT, UP0 ;  /* 0x000000ff2700728c */ /* 0x000fec000bf05300 */
[----:B------:R-:W-:Y:S05]  /*5e40*/  PLOP3.LUT P3, PT, PT, PT, UP0, 0x80, 0x8 ;  /* 0x000000000008781c */ /* 0x000fea0003f6f008 */
[----:B------:R-:W1:Y:S01]  /*5e50*/  @UP0 LDCU.64 UR6, c[0x0][0x888] ;  /* 0x00011100ff0607ac */ /* 0x000e620008000a00 */
[----:B------:R-:W-:Y:S07]  /*5e60*/  @UP0 UIMAD UR4, UR36, UR44, URZ ;  /* 0x0000002c240402a4 */ /* 0x000fee000f8e02ff */
[----:B------:R-:W-:Y:S01]  /*5e70*/  @!P3 PRMT R171, R0, 0x7610, R171 ;  /* 0x0000761000abb816 */ /* 0x000fe200000000ab */
[----:B-1----:R-:W-:Y:S03]  /*5e80*/  @UP0 UIMAD.WIDE UR6, UR4, 0x4, UR6 ;  /* 0x00000004040608a5 */ /* 0x002fe6000f8e0206 */
[----:B------:R-:W1:Y:S03]  /*5e90*/  @!UP0 LDCU UR4, c[0x0][0x880] ;  /* 0x00011000ff0487ac */ /* 0x000e660008000800 */
[----:B------:R-:W-:Y:S01]  /*5ea0*/  IMAD.U32 R2, RZ, RZ, UR6 ;  /* 0x00000006ff027e24 */ /* 0x000fe2000f8e00ff */
[----:B------:R-:W-:Y:S05]  /*5eb0*/  MOV R3, UR7 ;  /* 0x0000000700037c02 */ /* 0x000fea0008000f00 */
[----:B-----5:R2:W5:Y:S02]  /*5ec0*/  @P3 LDG.E R81, desc[UR46][R2.64] ;  /* 0x0000002e02513981 */ /* 0x020564000c1e1900 */
[----:B-12---:R-:W-:Y:S02]  /*5ed0*/  @!P3 IMAD.U32 R81, RZ, RZ, UR4 ;  /* 0x00000004ff51be24 */ /* 0x006fe4000f8e00ff */
.L_x_105:
[----:B------:R-:W-:Y:S05]  /*5ee0*/  @!P4 BRA `(.L_x_106) ;  /* 0x000000000020c947 */ /* 0x000fea0003800000 */
[----:B------:R-:W-:Y:S04]  /*5ef0*/  ISETP.NE.U32.AND P3, PT, R164, RZ, PT ;  /* 0x000000ffa400720c */ /* 0x000fe80003f65070 */
[----:B------:R-:W-:Y:S11]  /*5f00*/  ISETP.NE.AND.EX P3, PT, R165, RZ, PT, P3 ;  /* 0x000000ffa500720c */ /* 0x000ff60003f65330 */
[----:B------:R-:W-:Y:S02]  /*5f10*/  @!UPT UIADD3 URZ, UPT, UPT, URZ, URZ, URZ ;  /* 0x000000fffffff290 */ /* 0x000fe4000fffe0ff */
[----:B------:R-:W1:Y:S01]  /*5f20*/  @P3 LDC.64 R2, c[0x0][0x8a8] ;  /* 0x00022a00ff023b82 */ /* 0x000e620000000a00 */
[----:B------:R-:W-:Y:S04]  /*5f30*/  @P3 IMAD R0, R166, UR36, RZ ;  /* 0x00000024a6003c24 */ /* 0x000fe8000f8e02ff */
[----:B-1----:R-:W-:Y:S05]  /*5f40*/  @P3 IMAD.WIDE R2, R0, 0x4, R2 ;  /* 0x0000000400023825 */ /* 0x002fea00078e0202 */
[----:B-----5:R1:W5:Y:S02]  /*5f50*/  @P3 LDG.E R78, desc[UR46][R2.64] ;  /* 0x0000002e024e3981 */ /* 0x020364000c1e1900 */
[----:B-1----:R-:W2:Y:S02]  /*5f60*/  @!P3 LDC R78, c[0x0][0x8a0] ;  /* 0x00022800ff4ebb82 */ /* 0x002ea40000000800 */
.L_x_106:
[----:B-----5:R-:W-:Y:S01]  /*5f70*/  FSETP.NEU.AND P4, PT, R81, RZ, PT ;  /* 0x000000ff5100720b */ /* 0x020fe20003f8d000 */
[----:B------:R-:W-:Y:S01]  /*5f80*/  BSSY B1, `(.L_x_107) ;  /* 0x0000047000017945 */ /* 0x000fe20003800000 */
[----:B------:R-:W-:Y:S01]  /*5f90*/  SEL R5, RZ, 0xffffffff, P2 ;  /* 0xffffffffff057807 */ /* 0x000fe20001000000 */
[----:B------:R-:W-:Y:S01]  /*5fa0*/  IMAD.MOV.U32 R208, RZ, RZ, 0x1 ;  /* 0x00000001ffd07424 */ /* 0x000fe200078e00ff */
[----:B------:R-:W-:Y:S01]  /*5fb0*/  LOP3.LUT P3, RZ, R171, 0xff, RZ, 0xc0, !PT ;  /* 0x000000ffabff7812 */ /* 0x000fe2000786c0ff */
[C---:B------:R-:W-:Y:S01]  /*5fc0*/  IMAD R80, R76.reuse, 0x80, R79 ;  /* 0x000000804c507824 */ /* 0x040fe200078e024f */
[----:B------:R-:W-:Y:S02]  /*5fd0*/  @P1 SEL R0, RZ, 0xffffffff, P4 ;  /* 0xffffffffff001807 */ /* 0x000fe40002000000 */
[----:B------:R-:W-:Y:S02]  /*5fe0*/  CS2R R162, SRZ ;  /* 0x0000000000a27805 */ /* 0x000fe4000001ff00 */
[----:B------:R-:W-:Y:S02]  /*5ff0*/  LEA R3, R181, UR49, 0x3 ;  /* 0x00000031b5037c11 */ /* 0x000fe4000f8e18ff */
[----:B------:R-:W-:Y:S02]  /*6000*/  CS2R R160, SRZ ;  /* 0x0000000000a07805 */ /* 0x000fe4000001ff00 */
[----:B------:R-:W-:Y:S02]  /*6010*/  @P0 SEL R0, R5, R0, !P3 ;  /* 0x0000000005000207 */ /* 0x000fe40005800000 */
[----:B------:R-:W-:Y:S02]  /*6020*/  CS2R R158, SRZ ;  /* 0x00000000009e7805 */ /* 0x000fe4000001ff00 */
[----:B------:R-:W-:Y:S02]  /*6030*/  LEA R207, R76, UR49, 0x3 ;  /* 0x000000314ccf7c11 */ /* 0x000fe4000f8e18ff */
[----:B------:R-:W-:Y:S02]  /*6040*/  CS2R R156, SRZ ;  /* 0x00000000009c7805 */ /* 0x000fe4000001ff00 */
[----:B------:R-:W-:Y:S02]  /*6050*/  @P1 LOP3.LUT R0, R0, 0x1, RZ, 0xc0, !PT ;  /* 0x0000000100001812 */ /* 0x000fe400078ec0ff */
[----:B------:R-:W-:Y:S02]  /*6060*/  CS2R R154, SRZ ;  /* 0x00000000009a7805 */ /* 0x000fe4000001ff00 */
[----:B------:R-:W-:Y:S02]  /*6070*/  SHF.L.U32 R2, R183, 0x1f, RZ ;  /* 0x0000001fb7027819 */ /* 0x000fe400000006ff */
[----:B------:R-:W-:Y:S02]  /*6080*/  CS2R R152, SRZ ;  /* 0x0000000000987805 */ /* 0x000fe4000001ff00 */
[----:B------:R-:W-:Y:S02]  /*6090*/  ISETP.NE.U32.OR P6, PT, R0, 0x1, !P1 ;  /* 0x000000010000780c */ /* 0x000fe40004fc5470 */
[----:B------:R-:W-:Y:S02]  /*60a0*/  CS2R R150, SRZ ;  /* 0x0000000000967805 */ /* 0x000fe4000001ff00 */
[----:B------:R-:W-:Y:S02]  /*60b0*/  PLOP3.LUT P2, PT, PT, PT, UP1, 0x80, 0x8 ;  /* 0x000000000008781c */ /* 0x000fe40003f4f018 */
[----:B------:R-:W-:Y:S02]  /*60c0*/  CS2R R148, SRZ ;  /* 0x0000000000947805 */ /* 0x000fe4000001ff00 */
[----:B------:R-:W-:Y:S02]  /*60d0*/  SEL R0, RZ, 0xffffffff, P4 ;  /* 0xffffffffff007807 */ /* 0x000fe40002000000 */
[----:B------:R-:W-:Y:S03]  /*60e0*/  P2R R184, PR, RZ, 0x40 ;  /* 0x00000040ffb87803 */ /* 0x000fe60000000000 */
[----:B------:R-:W-:Y:S04]  /*60f0*/  @P6 SHF.L.U32 R4, R180, 0x1f, RZ ;  /* 0x0000001fb4046819 */ /* 0x000fe800000006ff */
[----:B------:R-:W-:Y:S01]  /*6100*/  @P2 SEL R0, R5, R0, !P3 ;  /* 0x0000000005002207 */ /* 0x000fe20005800000 */
[----:B------:R-:W1:Y:S03]  /*6110*/  @P6 SYNCS.PHASECHK.TRANS64.TRYWAIT P1, [R3+URZ+0x180], R4 ;  /* 0x00018004030065a7 */ /* 0x000e6600080211ff */
[----:B------:R-:W-:Y:S04]  /*6120*/  LOP3.LUT R0, R0, 0x1, RZ, 0xc0, !PT ;  /* 0x0000000100007812 */ /* 0x000fe800078ec0ff */
[----:B------:R-:W-:Y:S04]  /*6130*/  ISETP.NE.U32.AND P5, PT, R0, 0x1, PT ;  /* 0x000000010000780c */ /* 0x000fe80003fa5070 */
[----:B------:R-:W-:Y:S01]  /*6140*/  P2R R209, PR, RZ, 0x20 ;  /* 0x00000020ffd17803 */ /* 0x000fe20000000000 */
[----:B------:R3:W4:Y:S01]  /*6150*/  SYNCS.PHASECHK.TRANS64.TRYWAIT P0, [R207+URZ+0x1d0], R2 ;  /* 0x0001d002cf0075a7 */ /* 0x00072200080011ff */
[----:B-1----:R-:W-:Y:S01]  /*6160*/  @P6 SEL R208, RZ, 0x1, !P1 ;  /* 0x00000001ffd06807 */ /* 0x002fe20004800000 */
[----:B---3--:R-:W-:Y:S06]  /*6170*/  @!P6 BRA `(.L_x_108) ;  /* 0x00000000009ce947 */ /* 0x008fec0003800000 */
[----:B------:R-:W-:Y:S01]  /*6180*/  @P5 IMAD R6, R181, 0x2000, R190 ;  /* 0x00002000b5065824 */ /* 0x000fe200078e02be */
[----:B------:R-:W-:Y:S01]  /*6190*/  ISETP.NE.AND P1, PT, R208, RZ, PT ;  /* 0x000000ffd000720c */ /* 0x000fe20003f25270 */
[----:B------:R-:W-:Y:S01]  /*61a0*/  BSSY B0, `(.L_x_109) ;  /* 0x0000010000007945 */ /* 0x000fe20003800000 */
[----:B------:R-:W-:Y:S01]  /*61b0*/  CS2R R150, SRZ ;  /* 0x0000000000967805 */ /* 0x000fe2000001ff00 */
[--C-:B------:R-:W-:Y:S01]  /*61c0*/  @P5 IMAD R7, R191, -0x10, R6.reuse ;  /* 0xfffffff0bf075824 */ /* 0x100fe200078e0206 */
[----:B------:R-:W-:Y:S01]  /*61d0*/  CS2R R148, SRZ ;  /* 0x0000000000947805 */ /* 0x000fe2000001ff00 */
[----:B------:R-:W-:Y:S01]  /*61e0*/  @P5 IMAD R5, R189, -0x10, R6 ;  /* 0xfffffff0bd055824 */ /* 0x000fe200078e0206 */
[----:B------:R-:W-:Y:S01]  /*61f0*/  CS2R R158, SRZ ;  /* 0x00000000009e7805 */ /* 0x000fe2000001ff00 */
[----:B------:R-:W-:Y:S01]  /*6200*/  @P5 IMAD R4, R188, 0x10, R7 ;  /* 0x00000010bc045824 */ /* 0x000fe200078e0207 */
[----:B------:R-:W-:Y:S02]  /*6210*/  CS2R R156, SRZ ;  /* 0x00000000009c7805 */ /* 0x000fe4000001ff00 */
[----:B------:R-:W-:Y:S02]  /*6220*/  CS2R R154, SRZ ;  /* 0x00000000009a7805 */ /* 0x000fe4000001ff00 */
[----:B------:R-:W-:Y:S02]  /*6230*/  CS2R R152, SRZ ;  /* 0x0000000000987805 */ /* 0x000fe4000001ff00 */
[----:B------:R-:W-:Y:S02]  /*6240*/  CS2R R162, SRZ ;  /* 0x0000000000a27805 */ /* 0x000fe4000001ff00 */
[----:B------:R-:W-:Y:S01]  /*6250*/  CS2R R160, SRZ ;  /* 0x0000000000a07805 */ /* 0x000fe2000001ff00 */
[----:B------:R-:W-:Y:S06]  /*6260*/  @P1 BRA `(.L_x_110) ;  /* 0x00000000000c1947 */ /* 0x000fec0003800000 */
[----:B------:R-:W-:Y:S04]  /*6270*/  SHF.L.U32 R0, R180, 0x1f, RZ ;  /* 0x0000001fb4007819 */ /* 0x000fe800000006ff */
[----:B------:R-:W1:Y:S02]  /*6280*/  SYNCS.PHASECHK.TRANS64.TRYWAIT P1, [R3+URZ+0x180], R0 ;  /* 0x00018000030075a7 */ /* 0x000e6400080211ff */
[----:B-1----:R-:W-:Y:S05]  /*6290*/  @!P1 BRA `(.L_x_111) ;  /* 0x0000003c00009947 */ /* 0x002fea0003800000 */
.L_x_110:
[----:B------:R-:W-:Y:S05]  /*62a0*/  BSYNC B0 ;  /* 0x0000000000007941 */ /* 0x000fea0003800000 */
.L_x_109:
[----:B------:R-:W-:Y:S01]  /*62b0*/  ISETP.NE.AND P1, PT, R209, RZ, PT ;  /* 0x000000ffd100720c */ /* 0x000fe20003f25270 */
[----:B-1----:R-:W-:Y:S02]  /*62c0*/  VIADD R3, R3, 0x190 ;  /* 0x0000019003037836 */ /* 0x002fe40000000000 */
[----:B------:R-:W-:Y:S02]  /*62d0*/  IMAD.U32 R0, RZ, RZ, UR37 ;  /* 0x00000025ff007e24 */ /* 0x000fe4000f8e00ff */
[----:B------:R-:W-:Y:S03]  /*62e0*/  VIADD R181, R181, 0x1 ;  /* 0x00000001b5b57836 */ /* 0x000fe60000000000 */
[----:B------:R-:W-:Y:S05]  /*62f0*/  PRMT R0, R0, 0x654, R3 ;  /* 0x0000065400007816 */ /* 0x000fea0000000003 */
[----:B------:R1:W3:Y:S04]  /*6300*/  @P1 LDS.128 R148, [R6] ;  /* 0x0000000006941984 */ /* 0x0002e80000000c00 */
[----:B------:R1:W1:Y:S04]  /*6310*/  @P1 LDS.128 R156, [R5+0x20] ;  /* 0x00002000059c1984 */ /* 0x0002680000000c00 */
[----:B------:R1:W1:Y:S04]  /*6320*/  @P1 LDS.128 R152, [R7+0x10] ;  /* 0x0000100007981984 */ /* 0x0002680000000c00 */
[----:B------:R1:W1:Y:S01]  /*6330*/  @P1 LDS.128 R160, [R4+0x10] ;  /* 0x0000100004a01984 */ /* 0x0002620000000c00 */
[C---:B------:R-:W-:Y:S01]  /*6340*/  ISETP.NE.AND P1, PT, R181.reuse, 0x2, PT ;  /* 0x00000002b500780c */ /* 0x040fe20003f25270 */
[----:B------:R-:W-:Y:S01]  /*6350*/  @!PT LDS RZ, [RZ] ;  /* 0x00000000fffff984 */ /* 0x000fe20000000800 */
[----:B------:R-:W-:Y:S01]  /*6360*/  @!PT LDS RZ, [RZ] ;  /* 0x00000000fffff984 */ /* 0x000fe20000000800 */
[----:B------:R-:W-:Y:S01]  /*6370*/  @!PT LDS RZ, [RZ] ;  /* 0x00000000fffff984 */ /* 0x000fe20000000800 */
[----:B------:R-:W-:Y:S01]  /*6380*/  @!PT LDS RZ, [RZ] ;  /* 0x00000000fffff984 */ /* 0x000fe20000000800 */
[----:B------:R5:W-:Y:S06]  /*6390*/  MEMBAR.ALL.CTA ;  /* 0x0000000000007992 */ /* 0x000bec0000008000 */
[----:B-----5:R-:W5:Y:S01]  /*63a0*/  FENCE.VIEW.ASYNC.S ;  /* 0x00000000000073c6 */ /* 0x020f620000000000 */
[----:B------:R-:W-:Y:S02]  /*63b0*/  SEL R3, RZ, 0x1, P1 ;  /* 0x00000001ff037807 */ /* 0x000fe40000800000 */
[----:B------:R-:W-:Y:S02]  /*63c0*/  SEL R181, R181, RZ, P1 ;  /* 0x000000ffb5b57207 */ /* 0x000fe40000800000 */
[----:B------:R-:W-:Y:S01]  /*63d0*/  LOP3.LUT R180, R180, R3, RZ, 0x3c, !PT ;  /* 0x00000003b4b47212 */ /* 0x000fe200078e3cff */
[----:B-----5:R1:W-:Y:S06]  /*63e0*/  SYNCS.ARRIVE.TRANS64.RED.A1T0 RZ, [R0+URZ], RZ ;  /* 0x000000ff00ff79a7 */ /* 0x0203ec00081004ff */
.L_x_108:
[----:B------:R-:W-:Y:S05]  /*63f0*/  BSYNC B1 ;  /* 0x0000000000017941 */ /* 0x000fea0003800000 */
.L_x_107:
[----:B-1----:R-:W-:Y:S04]  /*6400*/  SHF.R.U32.HI R0, RZ, 0x15, R80 ;  /* 0x00000015ff007819 */ /* 0x002fe80000011650 */
[----:B------:R-:W-:Y:S01]  /*6410*/  LOP3.LUT P1, RZ, R0, 0x3, R173, 0x48, !PT ;  /* 0x0000000300ff7812 */ /* 0x000fe200078248ad */
[----:B------:R-:W-:Y:S01]  /*6420*/  @!UPT UIADD3 URZ, UPT, UPT, URZ, URZ, URZ ;  /* 0x000000fffffff290 */ /* 0x000fe2000fffe0ff */
[----:B----4-:R-:W-:Y:S11]  /*6430*/  @P0 BRA `(.L_x_112) ;  /* 0x0000000000080947 */ /* 0x010ff60003800000 */
[----:B------:R-:W1:Y:S02]  /*6440*/  SYNCS.PHASECHK.TRANS64.TRYWAIT P0, [R207+URZ+0x1d0], R2 ;  /* 0x0001d002cf0075a7 */ /* 0x000e6400080011ff */
[----:B-1----:R-:W-:Y:S05]  /*6450*/  @!P0 BRA `(.L_x_113) ;  /* 0x0000003800a48947 */ /* 0x002fea0003800000 */
.L_x_112:
[----:B------:R-:W-:Y:S04]  /*6460*/  BSSY.RECONVERGENT B6, `(.L_x_114) ;  /* 0x0000012000067945 */ /* 0x000fe80003800200 */
[----:B------:R-:W-:Y:S05]  /*6470*/  @!P1 BRA `(.L_x_115) ;  /* 0x0000000000409947 */ /* 0x000fea0003800000 */
[----:B------:R-:W4:Y:S01]  /*6480*/  LDCU.64 UR8, c[0x4][0x70] ;  /* 0x01000e00ff0877ac */ /* 0x000f220008000a00 */
[----:B------:R-:W-:Y:S01]  /*6490*/  MOV R3, 0x0 ;  /* 0x0000000000037802 */ /* 0x000fe20000000f00 */
[----:B------:R-:W-:Y:S02]  /*64a0*/  HFMA2 R12, -RZ, RZ, 0, 5.9604644775390625e-08 ;  /* 0x00000001ff0c7431 */ /* 0x000fe400000001ff */
[----:B------:R-:W-:Y:S02]  /*64b0*/  IMAD.MOV.U32 R8, RZ, RZ, 0x192 ;  /* 0x00000192ff087424 */ /* 0x000fe400078e00ff */
[----:B------:R-:W-:Y:S01]  /*64c0*/  IMAD.MOV.U32 R13, RZ, RZ, RZ ;  /* 0x000000ffff0d7224 */ /* 0x000fe200078e00ff */
[----:B------:R-:W5:Y:S01]  /*64d0*/  LDCU.64 UR6, c[0x4][0x78] ;  /* 0x01000f00ff0677ac */ /* 0x000f620008000a00 */
[----:B-1----:R-:W1:Y:S01]  /*64e0*/  LDC.64 R2, c[0x4][R3] ;  /* 0x0100000003027b82 */ /* 0x002e620000000a00 */
[----:B------:R-:W2:Y:S01]  /*64f0*/  LDCU.64 UR4, c[0x4][0x10] ;  /* 0x01000200ff0477ac */ /* 0x000ea20008000a00 */
[----:B----4-:R-:W-:Y:S01]  /*6500*/  MOV R5, UR9 ;  /* 0x0000000900057c02 */ /* 0x010fe20008000f00 */
[----:B------:R-:W-:Y:S01]  /*6510*/  IMAD.U32 R4, RZ, RZ, UR8 ;  /* 0x00000008ff047e24 */ /* 0x000fe2000f8e00ff */
[----:B-----5:R-:W-:Y:S01]  /*6520*/  MOV R7, UR7 ;  /* 0x0000000700077c02 */ /* 0x020fe20008000f00 */
[----:B------:R-:W-:Y:S01]  /*6530*/  IMAD.U32 R6, RZ, RZ, UR6 ;  /* 0x00000006ff067e24 */ /* 0x000fe2000f8e00ff */
[----:B--2---:R-:W-:Y:S01]  /*6540*/  MOV R11, UR5 ;  /* 0x00000005000b7c02 */ /* 0x004fe20008000f00 */
[----:B------:R-:W-:Y:S02]  /*6550*/  IMAD.U32 R10, RZ, RZ, UR4 ;  /* 0x00000004ff0a7e24 */ /* 0x000fe4000f8e00ff */
[----:B------:R-:W-:Y:S07]  /*6560*/  LEPC R20, `(.L_x_115) ;  /* 0x000000001014794e */ /* 0x000fee0000000000 */
[----:B-1-3--:R-:W-:Y:S05]  /*6570*/  CALL.ABS.NOINC R2 ;  /* 0x0000000002007343 */ /* 0x00afea0003c00000 */
.L_x_115:
[----:B------:R-:W-:Y:S05]  /*6580*/  BSYNC.RECONVERGENT B6 ;  /* 0x0000000000067941 */ /* 0x000fea0003800200 */
.L_x_114:
[-C--:B---3--:R-:W-:Y:S01]  /*6590*/  F2FP.F16.E5M2.UNPACK_B R83, R148.reuse ;  /* 0x00000094ff53723e */ /* 0x088fe200020004ff */
[----:B------:R-:W-:Y:S05]  /*65a0*/  WARPSYNC.ALL ;  /* 0x0000000000007948 */ /* 0x000fea0003800000 */
[----:B------:R-:W-:Y:S01]  /*65b0*/  R2UR UR4, R80 ;  /* 0x00000000500472ca */ /* 0x000fe200000e0000 */
[--C-:B------:R-:W-:Y:S01]  /*65c0*/  HADD2.F32 R82, -RZ, R83.reuse.H0_H0 ;  /* 0x20000053ff527230 */ /* 0x100fe20000004100 */
[----:B------:R-:W-:Y:S01]  /*65d0*/  F2FP.F16.E5M2.UNPACK_B R85, R148.H1 ;  /* 0x00000094ff55723e */ /* 0x000fe200030004ff */
[----:B------:R-:W-:Y:S01]  /*65e0*/  HADD2.F32 R83, -RZ, R83.H1_H1 ;  /* 0x30000053ff537230 */ /* 0x000fe20000004100 */
[-C--:B------:R-:W-:Y:S01]  /*65f0*/  F2FP.F16.E5M2.UNPACK_B R87, R149.reuse ;  /* 0x00000095ff57723e */ /* 0x080fe200020004ff */
[----:B------:R-:W-:Y:S01]  /*6600*/  BSSY.RECONVERGENT B0, `(.L_x_116) ;  /* 0x000011d000007945 */ /* 0x000fe20003800200 */
[----:B------:R-:W-:Y:S01]  /*6610*/  F2FP.F16.E5M2.UNPACK_B R89, R149.H1 ;  /* 0x00000095ff59723e */ /* 0x000fe200030004ff */
[----:B------:R-:W-:Y:S01]  /*6620*/  HADD2.F32 R84, -RZ, R85.H0_H0 ;  /* 0x20000055ff547230 */ /* 0x000fe20000004100 */
[-C--:B------:R-:W-:Y:S01]  /*6630*/  F2FP.F16.E5M2.UNPACK_B R91, R150.reuse ;  /* 0x00000096ff5b723e */ /* 0x080fe200020004ff */
[----:B------:R-:W-:Y:S01]  /*6640*/  HADD2.F32 R88, -RZ, R87.H1_H1 ;  /* 0x30000057ff587230 */ /* 0x000fe20000004100 */
[----:B------:R-:W-:Y:S01]  /*6650*/  F2FP.F16.E5M2.UNPACK_B R93, R150.H1 ;  /* 0x00000096ff5d723e */ /* 0x000fe200030004ff */
[----:B------:R-:W-:Y:S01]  /*6660*/  HADD2.F32 R86, -RZ, R85.H1_H1 ;  /* 0x30000055ff567230 */ /* 0x000fe20000004100 */
[-C--:B------:R-:W-:Y:S01]  /*6670*/  F2FP.F16.E5M2.UNPACK_B R95, R151.reuse ;  /* 0x00000097ff5f723e */ /* 0x080fe200020004ff */
[----:B------:R-:W2:Y:S01]  /*6680*/  LDTM.x64 R4, tmem[UR4] ;  /* 0x00000004000479ee */ /* 0x000ea20008340000 */
[----:B------:R-:W-:Y:S01]  /*6690*/  F2FP.F16.E5M2.UNPACK_B R97, R151.H1 ;  /* 0x00000097ff61723e */ /* 0x000fe200030004ff */
[----:B------:R-:W-:Y:S01]  /*66a0*/  HADD2.F32 R85, -RZ, R87.H0_H0 ;  /* 0x20000057ff557230 */ /* 0x000fe20000004100 */
[-C--:B------:R-:W-:Y:S01]  /*66b0*/  F2FP.F16.E5M2.UNPACK_B R99, R152.reuse ;  /* 0x00000098ff63723e */ /* 0x080fe200020004ff */
[----:B------:R-:W-:Y:S01]  /*66c0*/  HADD2.F32 R87, -RZ, R89.H0_H0 ;  /* 0x20000059ff577230 */ /* 0x000fe20000004100 */
[----:B------:R-:W-:Y:S01]  /*66d0*/  F2FP.F16.E5M2.UNPACK_B R101, R152.H1 ;  /* 0x00000098ff65723e */ /* 0x000fe200030004ff */
[----:B------:R-:W-:Y:S01]  /*66e0*/  HADD2.F32 R92, -RZ, R91.H1_H1 ;  /* 0x3000005bff5c7230 */ /* 0x000fe20000004100 */
[----:B------:R-:W-:Y:S01]  /*66f0*/  ISETP.NE.AND P6, PT, R184, RZ, PT ;  /* 0x000000ffb800720c */ /* 0x000fe20003fc5270 */
[----:B------:R-:W-:Y:S01]  /*6700*/  HADD2.F32 R96, -RZ, R95.H1_H1 ;  /* 0x3000005fff607230 */ /* 0x000fe20000004100 */
[----:B------:R-:W-:Y:S01]  /*6710*/  SHF.L.U32 R211, R176, 0x4, RZ ;  /* 0x00000004b0d37819 */ /* 0x000fe200000006ff */
[----:B------:R-:W-:Y:S01]  /*6720*/  HADD2.F32 R100, -RZ, R99.H1_H1 ;  /* 0x30000063ff647230 */ /* 0x000fe20000004100 */
[----:B------:R-:W-:Y:S01]  /*6730*/  SHF.L.U32 R219, R175, 0x4, RZ ;  /* 0x00000004afdb7819 */ /* 0x000fe200000006ff */
[----:B------:R-:W-:Y:S01]  /*6740*/  HADD2.F32 R90, -RZ, R89.H1_H1 ;  /* 0x30000059ff5a7230 */ /* 0x000fe20000004100 */
[C---:B------:R-:W-:Y:S01]  /*6750*/  IADD3 R204, PT, PT, R190.reuse, R211, RZ ;  /* 0x000000d3becc7210 */ /* 0x040fe20007ffe0ff */
[----:B------:R-:W-:Y:S01]  /*6760*/  HADD2.F32 R89, -RZ, R91.H0_H0 ;  /* 0x2000005bff597230 */ /* 0x000fe20000004100 */
[----:B------:R-:W-:Y:S01]  /*6770*/  IADD3 R206, PT, PT, R190, R219, RZ ;  /* 0x000000dbbece7210 */ /* 0x000fe20007ffe0ff */
[--C-:B------:R-:W-:Y:S01]  /*6780*/  HADD2.F32 R91, -RZ, R93.reuse.H0_H0 ;  /* 0x2000005dff5b7230 */ /* 0x100fe20000004100 */
[----:B------:R-:W-:Y:S01]  /*6790*/  SHF.L.U32 R217, R188, 0x4, RZ ;  /* 0x00000004bcd97819 */ /* 0x000fe200000006ff */
[----:B------:R-:W-:Y:S01]  /*67a0*/  HADD2.F32 R94, -RZ, R93.H1_H1 ;  /* 0x3000005dff5e7230 */ /* 0x000fe20000004100 */
[-C--:B------:R-:W-:Y:S01]  /*67b0*/  F2FP.F16.E5M2.UNPACK_B R103, R153.reuse ;  /* 0x00000099ff67723e */ /* 0x080fe200020004ff */
[----:B------:R-:W-:Y:S01]  /*67c0*/  HADD2.F32 R93, -RZ, R95.H0_H0 ;  /* 0x2000005fff5d7230 */ /* 0x000fe20000004100 */
[----:B------:R-:W-:Y:S01]  /*67d0*/  IADD3 R205, PT, PT, R217, R204, RZ ;  /* 0x000000ccd9cd7210 */ /* 0x000fe20007ffe0ff */
[----:B------:R-:W-:Y:S01]  /*67e0*/  HADD2.F32 R95, -RZ, R97.H0_H0 ;  /* 0x20000061ff5f7230 */ /* 0x000fe20000004100 */
[----:B------:R-:W-:Y:S01]  /*67f0*/  F2FP.F16.E5M2.UNPACK_B R105, R153.H1 ;  /* 0x00000099ff69723e */ /* 0x000fe200030004ff */
[C---:B--2---:R-:W-:Y:S01]  /*6800*/  FMUL R0, R78.reuse, R4 ;  /* 0x000000044e007220 */ /* 0x044fe20000400000 */
[C---:B-1----:R-:W-:Y:S01]  /*6810*/  FMUL R2, R78.reuse, R5 ;  /* 0x000000054e027220 */ /* 0x042fe20000400000 */
[C---:B------:R-:W-:Y:S01]  /*6820*/  FMUL R4, R78.reuse, R8 ;  /* 0x000000084e047220 */ /* 0x040fe20000400000 */
[C---:B------:R-:W-:Y:S01]  /*6830*/  FMUL R5, R78.reuse, R9 ;  /* 0x000000094e057220 */ /* 0x040fe20000400000 */
[C---:B------:R-:W-:Y:S01]  /*6840*/  FFMA R0, R81.reuse, R82, R0 ;  /* 0x0000005251007223 */ /* 0x040fe20000000000 */
[C---:B------:R-:W-:Y:S01]  /*6850*/  FFMA R2, R81.reuse, R83, R2 ;  /* 0x0000005351027223 */ /* 0x040fe20000000002 */
[C---:B------:R-:W-:Y:S01]  /*6860*/  FMUL R8, R78.reuse, R12 ;  /* 0x0000000c4e087220 */ /* 0x040fe20000400000 */
[C---:B------:R-:W-:Y:S01]  /*6870*/  FMUL R9, R78.reuse, R13 ;  /* 0x0000000d4e097220 */ /* 0x040fe20000400000 */
[C---:B------:R-:W-:Y:S01]  /*6880*/  FMUL R12, R78.reuse, R16 ;  /* 0x000000104e0c7220 */ /* 0x040fe20000400000 */
[C---:B------:R-:W-:Y:S01]  /*6890*/  FMUL R13, R78.reuse, R17 ;  /* 0x000000114e0d7220 */ /* 0x040fe20000400000 */
[C---:B------:R-:W-:Y:S01]  /*68a0*/  FMUL R16, R78.reuse, R20 ;  /* 0x000000144e107220 */ /* 0x040fe20000400000 */
[C---:B------:R-:W-:Y:S01]  /*68b0*/  FMUL R17, R78.reuse, R21 ;  /* 0x000000154e117220 */ /* 0x040fe20000400000 */
[----:B------:R-:W-:Y:S02]  /*68c0*/  HADD2.F32 R104, -RZ, R103.H1_H1 ;  /* 0x30000067ff687230 */ /* 0x000fe40000004100 */
[C---:B------:R-:W-:Y:S01]  /*68d0*/  FMUL R20, R78.reuse, R24 ;  /* 0x000000184e147220 */ /* 0x040fe20000400000 */
[C---:B------:R-:W-:Y:S01]  /*68e0*/  FMUL R21, R78.reuse, R25 ;  /* 0x000000194e157220 */ /* 0x040fe20000400000 */
[C---:B------:R-:W-:Y:S01]  /*68f0*/  FMUL R24, R78.reuse, R28 ;  /* 0x0000001c4e187220 */ /* 0x040fe20000400000 */
[C---:B------:R-:W-:Y:S01]  /*6900*/  FMUL R25, R78.reuse, R29 ;  /* 0x0000001d4e197220 */ /* 0x040fe20000400000 */
[C---:B------:R-:W-:Y:S01]  /*6910*/  FMUL R28, R78.reuse, R32 ;  /* 0x000000204e1c7220 */ /* 0x040fe20000400000 */
[C---:B------:R-:W-:Y:S01]  /*6920*/  FMUL R29, R78.reuse, R33 ;  /* 0x000000214e1d7220 */ /* 0x040fe20000400000 */
[C---:B------:R-:W-:Y:S01]  /*6930*/  FMUL R32, R78.reuse, R36 ;  /* 0x000000244e207220 */ /* 0x040fe20000400000 */
[----:B------:R-:W-:Y:S01]  /*6940*/  F2FP.F16.E5M2.UNPACK_B R107, R154 ;  /* 0x0000009aff6b723e */ /* 0x000fe200020004ff */
[C---:B------:R-:W-:Y:S01]  /*6950*/  FMUL R33, R78.reuse, R37 ;  /* 0x000000254e217220 */ /* 0x040fe20000400000 */
[C---:B------:R-:W-:Y:S01]  /*6960*/  FMUL R36, R78.reuse, R40 ;  /* 0x000000284e247220 */ /* 0x040fe20000400000 */
[----:B------:R-:W-:Y:S01]  /*6970*/  F2FP.F16.E5M2.UNPACK_B R109, R154.H1 ;  /* 0x0000009aff6d723e */ /* 0x000fe200030004ff */
[C---:B------:R-:W-:Y:S01]  /*6980*/  FMUL R37, R78.reuse, R41 ;  /* 0x000000294e257220 */ /* 0x040fe20000400000 */
[----:B------:R-:W-:Y:S02]  /*6990*/  HADD2.F32 R108, -RZ, R107.H1_H1 ;  /* 0x3000006bff6c7230 */ /* 0x000fe40000004100 */
        /* <DEDUP_REMOVED lines=26> */
[C---:B------:R-:W-:Y:S01]  /*6b40*/  FFMA R3, R81.reuse, R84, R3 ;  /* 0x0000005451037223 */ /* 0x040fe20000000003 */
[C---:B------:R-:W-:Y:S01]  /*6b50*/  FFMA R7, R81.reuse, R86, R7 ;  /* 0x0000005651077223 */ /* 0x040fe20000000007 */
[----:B------:R-:W-:Y:S01]  /*6b60*/  F2FP.F16.E5M2.UNPACK_B R127, R159 ;  /* 0x0000009fff7f723e */ /* 0x000fe200020004ff */
[C---:B------:R-:W-:Y:S01]  /*6b70*/  FFMA R4, R81.reuse, R85, R4 ;  /* 0x0000005551047223 */ /* 0x040fe20000000004 */
[C---:B------:R-:W-:Y:S01]  /*6b80*/  FFMA R5, R81.reuse, R88, R5 ;  /* 0x0000005851057223 */ /* 0x040fe20000000005 */
[----:B------:R-:W-:Y:S01]  /*6b90*/  F2FP.F16.E5M2.UNPACK_B R129, R159.H1 ;  /* 0x0000009fff81723e */ /* 0x000fe200030004ff */
[----:B------:R-:W-:Y:S01]  /*6ba0*/  FFMA R6, R81, R87, R6 ;  /* 0x0000005751067223 */ /* 0x000fe20000000006 */
[----:B------:R-:W-:Y:S01]  /*6bb0*/  F2FP.SATFINITE.E5M2.F32.PACK_AB_MERGE_C R185, R7, R3, RZ ;  /* 0x0000000307b9723e */ /* 0x000fe200048060ff */
[----:B------:R-:W-:Y:S02]  /*6bc0*/  HADD2.F32 R124, -RZ, R123.H1_H1 ;  /* 0x3000007bff7c7230 */ /* 0x000fe40000004100 */
[----:B------:R-:W-:Y:S01]  /*6bd0*/  FMUL R11, R78, R11 ;  /* 0x0000000b4e0b7220 */ /* 0x000fe20000400000 */
[----:B------:R-:W-:Y:S01]  /*6be0*/  HADD2.F32 R128, -RZ, R127.H1_H1 ;  /* 0x3000007fff807230 */ /* 0x000fe20000004100 */
[----:B------:R-:W-:Y:S01]  /*6bf0*/  F2FP.SATFINITE.E5M2.F32.PACK_AB_MERGE_C R184, R2, R0, R185 ;  /* 0x0000000002b8723e */ /* 0x000fe200048060b9 */
[C---:B------:R-:W-:Y:S01]  /*6c00*/  FMUL R10, R78.reuse, R14 ;  /* 0x0000000e4e0a7220 */ /* 0x040fe20000400000 */
[C---:B------:R-:W-:Y:S01]  /*6c10*/  FFMA R11, R81.reuse, R90, R11 ;  /* 0x0000005a510b7223 */ /* 0x040fe2000000000b */
[C---:B------:R-:W-:Y:S01]  /*6c20*/  FFMA R8, R81.reuse, R89, R8 ;  /* 0x0000005951087223 */ /* 0x040fe20000000008 */
[----:B------:R-:W-:Y:S01]  /*6c30*/  FFMA R9, R81, R92, R9 ;  /* 0x0000005c51097223 */ /* 0x000fe20000000009 */
[----:B------:R-:W-:Y:S01]  /*6c40*/  F2FP.F16.E5M2.UNPACK_B R131, R160 ;  /* 0x000000a0ff83723e */ /* 0x000fe200020004ff */
[----:B------:R-:W-:Y:S01]  /*6c50*/  HADD2.F32 R98, -RZ, R97.H1_H1 ;  /* 0x30000061ff627230 */ /* 0x000fe20000004100 */
[----:B------:R-:W-:Y:S01]  /*6c60*/  F2FP.SATFINITE.E5M2.F32.PACK_AB_MERGE_C R186, R11, R6, RZ ;  /* 0x000000060bba723e */ /* 0x000fe200048060ff */
[----:B------:R-:W-:Y:S01]  /*6c70*/  FFMA R10, R81, R91, R10 ;  /* 0x0000005b510a7223 */ /* 0x000fe2000000000a */
[----:B------:R-:W-:Y:S02]  /*6c80*/  HADD2.F32 R97, -RZ, R99.H0_H0 ;  /* 0x20000063ff617230 */ /* 0x000fe40000004100 */
[C---:B------:R-:W-:Y:S01]  /*6c90*/  FMUL R15, R78.reuse, R15 ;  /* 0x0000000f4e0f7220 */ /* 0x040fe20000400000 */
[----:B------:R-:W-:Y:S01]  /*6ca0*/  F2FP.SATFINITE.E5M2.F32.PACK_AB_MERGE_C R185, R5, R4, R186 ;  /* 0x0000000405b9723e */ /* 0x000fe200048060ba */
[----:B------:R-:W-:Y:S02]  /*6cb0*/  HADD2.F32 R132, -RZ, R131.H1_H1 ;  /* 0x30000083ff847230 */ /* 0x000fe40000004100 */
[C---:B------:R-:W-:Y:S01]  /*6cc0*/  FMUL R14, R78.reuse, R18 ;  /* 0x000000124e0e7220 */ /* 0x040fe20000400000 */
[C---:B------:R-:W-:Y:S01]  /*6cd0*/  FFMA R15, R81.reuse, R94, R15 ;  /* 0x0000005e510f7223 */ /* 0x040fe2000000000f */
[C---:B------:R-:W-:Y:S01]  /*6ce0*/  FFMA R12, R81.reuse, R93, R12 ;  /* 0x0000005d510c7223 */ /* 0x040fe2000000000c */
[----:B------:R-:W-:Y:S01]  /*6cf0*/  FFMA R13, R81, R96, R13 ;  /* 0x00000060510d7223 */ /* 0x000fe2000000000d */
[----:B------:R-:W-:Y:S01]  /*6d00*/  F2FP.F16.E5M2.UNPACK_B R133, R160.H1 ;  /* 0x000000a0ff85723e */ /* 0x000fe200030004ff */
[--C-:B------:R-:W-:Y:S01]  /*6d10*/  HADD2.F32 R99, -RZ, R101.reuse.H0_H0 ;  /* 0x20000065ff637230 */ /* 0x100fe20000004100 */
[----:B------:R-:W-:Y:S01]  /*6d20*/  F2FP.SATFINITE.E5M2.F32.PACK_AB_MERGE_C R186, R15, R10, RZ ;  /* 0x0000000a0fba723e */ /* 0x000fe200048060ff */
[----:B------:R-:W-:Y:S01]  /*6d30*/  FFMA R14, R81, R95, R14 ;  /* 0x0000005f510e7223 */ /* 0x000fe2000000000e */
[C---:B------:R-:W-:Y:S01]  /*6d40*/  FMUL R19, R78.reuse, R19 ;  /* 0x000000134e137220 */ /* 0x040fe20000400000 */
[----:B------:R-:W-:Y:S01]  /*6d50*/  HADD2.F32 R102, -RZ, R101.H1_H1 ;  /* 0x30000065ff667230 */ /* 0x000fe20000004100 */
[----:B------:R-:W-:Y:S01]  /*6d60*/  F2FP.SATFINITE.E5M2.F32.PACK_AB_MERGE_C R186, R9, R8, R186 ;  /* 0x0000000809ba723e */ /* 0x000fe200048060ba */
[----:B------:R-:W-:Y:S02]  /*6d70*/  HADD2.F32 R101, -RZ, R103.H0_H0 ;  /* 0x20000067ff657230 */ /* 0x000fe40000004100 */
[C---:B------:R-:W-:Y:S01]  /*6d80*/  FFMA R19, R81.reuse, R98, R19 ;  /* 0x0000006251137223 */ /* 0x040fe20000000013 */
[C---:B------:R-:W-:Y:S01]  /*6d90*/  FFMA R16, R81.reuse, R97, R16 ;  /* 0x0000006151107223 */ /* 0x040fe20000000010 */
[----:B------:R-:W-:Y:S01]  /*6da0*/  FFMA R17, R81, R100, R17 ;  /* 0x0000006451117223 */ /* 0x000fe20000000011 */
[C---:B------:R-:W-:Y:S01]  /*6db0*/  FMUL R18, R78.reuse, R22 ;  /* 0x000000164e127220 */ /* 0x040fe20000400000 */
[----:B------:R-:W-:Y:S01]  /*6dc0*/  F2FP.F16.E5M2.UNPACK_B R135, R161 ;  /* 0x000000a1ff87723e */ /* 0x000fe200020004ff */
        /* <DEDUP_REMOVED lines=10> */
[----:B------:R1:W-:Y:S01]  /*6e70*/  STS.128 [R172+UR49+0x4400], R184 ;  /* 0x004400b8ac007988 */ /* 0x0003e20008000c31 */
[----:B------:R-:W-:Y:S01]  /*6e80*/  HADD2.F32 R136, -RZ, R135.H1_H1 ;  /* 0x30000087ff887230 */ /* 0x000fe20000004100 */
[----:B------:R-:W-:Y:S01]  /*6e90*/  F2FP.SATFINITE.E5M2.F32.PACK_AB_MERGE_C R196, R23, R18, RZ ;  /* 0x0000001217c4723e */ /* 0x000fe200048060ff */
[C---:B------:R-:W-:Y:S01]  /*6ea0*/  FMUL R22, R78.reuse, R26 ;  /* 0x0000001a4e167220 */ /* 0x040fe20000400000 */
[C---:B------:R-:W-:Y:S01]  /*6eb0*/  FMUL R27, R78.reuse, R27 ;  /* 0x0000001b4e1b7220 */ /* 0x040fe20000400000 */
[--C-:B------:R-:W-:Y:S01]  /*6ec0*/  HADD2.F32 R107, -RZ, R109.reuse.H0_H0 ;  /* 0x2000006dff6b7230 */ /* 0x100fe20000004100 */
[----:B------:R-:W-:Y:S01]  /*6ed0*/  F2FP.SATFINITE.E5M2.F32.PACK_AB_MERGE_C R196, R17, R16, R196 ;  /* 0x0000001011c4723e */ /* 0x000fe200048060c4 */
[C---:B------:R-:W-:Y:S01]  /*6ee0*/  FFMA R22, R81.reuse, R103, R22 ;  /* 0x0000006751167223 */ /* 0x040fe20000000016 */
[C---:B------:R-:W-:Y:S01]  /*6ef0*/  FFMA R27, R81.reuse, R106, R27 ;  /* 0x0000006a511b7223 */ /* 0x040fe2000000001b */
[C---:B------:R-:W-:Y:S01]  /*6f00*/  FFMA R24, R81.reuse, R105, R24 ;  /* 0x0000006951187223 */ /* 0x040fe20000000018 */
[----:B------:R-:W-:Y:S01]  /*6f10*/  F2FP.F16.E5M2.UNPACK_B R137, R161.H1 ;  /* 0x000000a1ff89723e */ /* 0x000fe200030004ff */
[----:B------:R-:W-:Y:S02]  /*6f20*/  HADD2.F32 R110, -RZ, R109.H1_H1 ;  /* 0x3000006dff6e7230 */ /* 0x000fe40000004100 */
[----:B------:R-:W-:Y:S01]  /*6f30*/  FFMA R25, R81, R108, R25 ;  /* 0x0000006c51197223 */ /* 0x000fe20000000019 */
[----:B------:R-:W-:Y:S01]  /*6f40*/  F2FP.SATFINITE.E5M2.F32.PACK_AB_MERGE_C R197, R27, R22, RZ ;  /* 0x000000161bc5723e */ /* 0x000fe200048060ff */
[----:B------:R-:W-:Y:S02]  /*6f50*/  HADD2.F32 R109, -RZ, R111.H0_H0 ;  /* 0x2000006fff6d7230 */ /* 0x000fe40000004100 */
[C---:B------:R-:W-:Y:S01]  /*6f60*/  FMUL R26, R78.reuse, R30 ;  /* 0x0000001e4e1a7220 */ /* 0x040fe20000400000 */
[C---:B------:R-:W-:Y:S01]  /*6f70*/  FMUL R31, R78.reuse, R31 ;  /* 0x0000001f4e1f7220 */ /* 0x040fe20000400000 */
[--C-:B------:R-:W-:Y:S01]  /*6f80*/  HADD2.F32 R111, -RZ, R113.reuse.H0_H0 ;  /* 0x20000071ff6f7230 */ /* 0x100fe20000004100 */
[----:B------:R-:W-:Y:S01]  /*6f90*/  F2FP.SATFINITE.E5M2.F32.PACK_AB_MERGE_C R197, R21, R20, R197 ;  /* 0x0000001415c5723e */ /* 0x000fe200048060c5 */
[C---:B------:R-:W-:Y:S01]  /*6fa0*/  FFMA R26, R81.reuse, R107, R26 ;  /* 0x0000006b511a7223 */ /* 0x040fe2000000001a */
[C---:B------:R-:W-:Y:S01]  /*6fb0*/  FFMA R31, R81.reuse, R110, R31 ;  /* 0x0000006e511f7223 */ /* 0x040fe2000000001f */
[C---:B------:R-:W-:Y:S01]  /*6fc0*/  FFMA R28, R81.reuse, R109, R28 ;  /* 0x0000006d511c7223 */ /* 0x040fe2000000001c */
[----:B------:R-:W-:Y:S01]  /*6fd0*/  F2FP.F16.E5M2.UNPACK_B R139, R162 ;  /* 0x000000a2ff8b723e */ /* 0x000fe200020004ff */
[----:B------:R-:W-:Y:S02]  /*6fe0*/  HADD2.F32 R114, -RZ, R113.H1_H1 ;  /* 0x30000071ff727230 */ /* 0x000fe40000004100 */
[----:B------:R-:W-:Y:S01]  /*6ff0*/  FFMA R29, R81, R112, R29 ;  /* 0x00000070511d7223 */ /* 0x000fe2000000001d */
[----:B------:R-:W-:Y:S01]  /*7000*/  F2FP.SATFINITE.E5M2.F32.PACK_AB_MERGE_C R198, R31, R26, RZ ;  /* 0x0000001a1fc6723e */ /* 0x000fe200048060ff */
[----:B------:R-:W-:Y:S02]  /*7010*/  HADD2.F32 R113, -RZ, R115.H0_H0 ;  /* 0x20000073ff717230 */ /* 0x000fe40000004100 */
[C---:B------:R-:W-:Y:S01]  /*7020*/  FMUL R30, R78.reuse, R34 ;  /* 0x000000224e1e7220 */ /* 0x040fe20000400000 */
[----:B------:R-:W-:Y:S01]  /*7030*/  HADD2.F32 R140, -RZ, R139.H1_H1 ;  /* 0x3000008bff8c7230 */ /* 0x000fe20000004100 */
[----:B------:R-:W-:Y:S01]  /*7040*/  F2FP.SATFINITE.E5M2.F32.PACK_AB_MERGE_C R198, R25, R24, R198 ;  /* 0x0000001819c6723e */ /* 0x000fe200048060c6 */
[C---:B------:R-:W-:Y:S01]  /*7050*/  FMUL R35, R78.reuse, R35 ;  /* 0x000000234e237220 */ /* 0x040fe20000400000 */
[--C-:B------:R-:W-:Y:S02]  /*7060*/  HADD2.F32 R115, -RZ, R117.reuse.H0_H0 ;  /* 0x20000075ff737230 */ /* 0x100fe40000004100 */
[C---:B------:R-:W-:Y:S01]  /*7070*/  FFMA R30, R81.reuse, R111, R30 ;  /* 0x0000006f511e7223 */ /* 0x040fe2000000001e */
[----:B------:R-:W-:Y:S02]  /*7080*/  HADD2.F32 R118, -RZ, R117.H1_H1 ;  /* 0x30000075ff767230 */ /* 0x000fe40000004100 */
[C---:B------:R-:W-:Y:S01]  /*7090*/  FFMA R35, R81.reuse, R114, R35 ;  /* 0x0000007251237223 */ /* 0x040fe20000000023 */
[C---:B------:R-:W-:Y:S01]  /*70a0*/  FFMA R32, R81.reuse, R113, R32 ;  /* 0x0000007151207223 */ /* 0x040fe20000000020 */
[----:B------:R-:W-:Y:S01]  /*70b0*/  F2FP.F16.E5M2.UNPACK_B R141, R162.H1 ;  /* 0x000000a2ff8d723e */ /* 0x000fe200030004ff */
[----:B------:R-:W-:Y:S01]  /*70c0*/  FFMA R33, R81, R116, R33 ;  /* 0x0000007451217223 */ /* 0x000fe20000000021 */
[----:B------:R-:W-:Y:S01]  /*70d0*/  HADD2.F32 R117, -RZ, R119.H0_H0 ;  /* 0x20000077ff757230 */ /* 0x000fe20000004100 */
        /* <DEDUP_REMOVED lines=9> */
[----:B------:R1:W-:Y:S01]  /*7170*/  STS.128 [R204+0x4010], R196 ;  /* 0x004010c4cc007388 */ /* 0x0003e20000000c00 */
[----:B------:R-:W-:Y:S01]  /*7180*/  FFMA R37, R81, R120, R37 ;  /* 0x0000007851257223 */ /* 0x000fe20000000025 */
[----:B------:R-:W-:Y:S01]  /*7190*/  F2FP.SATFINITE.E5M2.F32.PACK_AB_MERGE_C R200, R39, R34, RZ ;  /* 0x0000002227c8723e */ /* 0x000fe200048060ff */
[----:B------:R-:W-:Y:S02]  /*71a0*/  HADD2.F32 R122, -RZ, R121.H1_H1 ;  /* 0x30000079ff7a7230 */ /* 0x000fe40000004100 */
[C---:B------:R-:W-:Y:S01]  /*71b0*/  FMUL R38, R78.reuse, R42 ;  /* 0x0000002a4e267220 */ /* 0x040fe20000400000 */
[----:B------:R-:W-:Y:S01]  /*71c0*/  HADD2.F32 R121, -RZ, R123.H0_H0 ;  /* 0x2000007bff797230 */ /* 0x000fe20000004100 */
[----:B------:R-:W-:Y:S01]  /*71d0*/  F2FP.SATFINITE.E5M2.F32.PACK_AB_MERGE_C R200, R33, R32, R200 ;  /* 0x0000002021c8723e */ /* 0x000fe200048060c8 */
[----:B------:R-:W-:Y:S02]  /*71e0*/  HADD2.F32 R144, -RZ, R143.H1_H1 ;  /* 0x3000008fff907230 */ /* 0x000fe40000004100 */
[C---:B------:R-:W-:Y:S01]  /*71f0*/  FFMA R38, R81.reuse, R119, R38 ;  /* 0x0000007751267223 */ /* 0x040fe20000000026 */
[C---:B------:R-:W-:Y:S01]  /*7200*/  FMUL R43, R78.reuse, R43 ;  /* 0x0000002b4e2b7220 */ /* 0x040fe20000400000 */
[--C-:B------:R-:W-:Y:S02]  /*7210*/  HADD2.F32 R123, -RZ, R125.reuse.H0_H0 ;  /* 0x2000007dff7b7230 */ /* 0x100fe40000004100 */
[C---:B------:R-:W-:Y:S01]  /*7220*/  FMUL R42, R78.reuse, R46 ;  /* 0x0000002e4e2a7220 */ /* 0x040fe20000400000 */
[----:B------:R-:W-:Y:S02]  /*7230*/  HADD2.F32 R126, -RZ, R125.H1_H1 ;  /* 0x3000007dff7e7230 */ /* 0x000fe40000004100 */
[C---:B------:R-:W-:Y:S01]  /*7240*/  FFMA R43, R81.reuse, R122, R43 ;  /* 0x0000007a512b7223 */ /* 0x040fe2000000002b */
[----:B------:R-:W-:Y:S01]  /*7250*/  F2FP.F16.E5M2.UNPACK_B R145, R163.H1 ;  /* 0x000000a3ff91723e */ /* 0x000fe200030004ff */
[C---:B------:R-:W-:Y:S01]  /*7260*/  FFMA R40, R81.reuse, R121, R40 ;  /* 0x0000007951287223 */ /* 0x040fe20000000028 */
[----:B------:R-:W-:Y:S01]  /*7270*/  FFMA R41, R81, R124, R41 ;  /* 0x0000007c51297223 */ /* 0x000fe20000000029 */
[----:B------:R-:W-:Y:S01]  /*7280*/  ISETP.NE.AND P0, PT, R193, RZ, PT ;  /* 0x000000ffc100720c */ /* 0x000fe20003f05270 */
[----:B------:R-:W-:Y:S01]  /*7290*/  HADD2.F32 R125, -RZ, R127.H0_H0 ;  /* 0x2000007fff7d7230 */ /* 0x000fe20000004100 */
[----:B------:R-:W-:Y:S01]  /*72a0*/  F2FP.SATFINITE.E5M2.F32.PACK_AB_MERGE_C R201, R43, R38, RZ ;  /* 0x000000262bc9723e */ /* 0x000fe200048060ff */
[----:B------:R-:W-:Y:S01]  /*72b0*/  FFMA R42, R81, R123, R42 ;  /* 0x0000007b512a7223 */ /* 0x000fe2000000002a */
[C---:B------:R-:W-:Y:S01]  /*72c0*/  FMUL R47, R78.reuse, R47 ;  /* 0x0000002f4e2f7220 */ /* 0x040fe20000400000 */
[--C-:B------:R-:W-:Y:S01]  /*72d0*/  HADD2.F32 R127, -RZ, R129.reuse.H0_H0 ;  /* 0x20000081ff7f7230 */ /* 0x100fe20000004100 */
[----:B------:R-:W-:Y:S01]  /*72e0*/  F2FP.SATFINITE.E5M2.F32.PACK_AB_MERGE_C R201, R37, R36, R201 ;  /* 0x0000002425c9723e */ /* 0x000fe200048060c9 */
[----:B------:R-:W-:Y:S02]  /*72f0*/  HADD2.F32 R130, -RZ, R129.H1_H1 ;  /* 0x30000081ff827230 */ /* 0x000fe40000004100 */
[C---:B------:R-:W-:Y:S01]  /*7300*/  FFMA R47, R81.reuse, R126, R47 ;  /* 0x0000007e512f7223 */ /* 0x040fe2000000002f */
[C---:B------:R-:W-:Y:S01]  /*7310*/  FFMA R44, R81.reuse, R125, R44 ;  /* 0x0000007d512c7223 */ /* 0x040fe2000000002c */
[C---:B------:R-:W-:Y:S01]  /*7320*/  FFMA R45, R81.reuse, R128, R45 ;  /* 0x00000080512d7223 */ /* 0x040fe2000000002d */
[----:B------:R-:W-:Y:S02]  /*7330*/  HADD2.F32 R129, -RZ, R131.H0_H0 ;  /* 0x20000083ff817230 */ /* 0x000fe40000004100 */
[C---:B------:R-:W-:Y:S01]  /*7340*/  FMUL R46, R78.reuse, R50 ;  /* 0x000000324e2e7220 */ /* 0x040fe20000400000 */
[C---:B------:R-:W-:Y:S01]  /*7350*/  FMUL R51, R78.reuse, R51 ;  /* 0x000000334e337220 */ /* 0x040fe20000400000 */
[--C-:B------:R-:W-:Y:S02]  /*7360*/  HADD2.F32 R131, -RZ, R133.reuse.H0_H0 ;  /* 0x20000085ff837230 */ /* 0x100fe40000004100 */
[C---:B------:R-:W-:Y:S01]  /*7370*/  FMUL R50, R78.reuse, R54 ;  /* 0x000000364e327220 */ /* 0x040fe20000400000 */
[C---:B------:R-:W-:Y:S01]  /*7380*/  FFMA R46, R81.reuse, R127, R46 ;  /* 0x0000007f512e7223 */ /* 0x040fe2000000002e */
[----:B------:R-:W-:Y:S02]  /*7390*/  HADD2.F32 R134, -RZ, R133.H1_H1 ;  /* 0x30000085ff867230 */ /* 0x000fe40000004100 */
[C---:B------:R-:W-:Y:S01]  /*73a0*/  FFMA R51, R81.reuse, R130, R51 ;  /* 0x0000008251337223 */ /* 0x040fe20000000033 */
[----:B------:R-:W-:Y:S02]  /*73b0*/  HADD2.F32 R133, -RZ, R135.H0_H0 ;  /* 0x20000087ff857230 */ /* 0x000fe40000004100 */
[C---:B------:R-:W-:Y:S01]  /*73c0*/  FMUL R55, R78.reuse, R55 ;  /* 0x000000374e377220 */ /* 0x040fe20000400000 */
[C---:B------:R-:W-:Y:S01]  /*73d0*/  FFMA R48, R81.reuse, R129, R48 ;  /* 0x0000008151307223 */ /* 0x040fe20000000030 */
[C---:B------:R-:W-:Y:S01]  /*73e0*/  FFMA R49, R81.reuse, R132, R49 ;  /* 0x0000008451317223 */ /* 0x040fe20000000031 */
[--C-:B------:R-:W-:Y:S02]  /*73f0*/  HADD2.F32 R135, -RZ, R137.reuse.H0_H0 ;  /* 0x20000089ff877230 */ /* 0x100fe40000004100 */
[C---:B------:R-:W-:Y:S01]  /*7400*/  FFMA R50, R81.reuse, R131, R50 ;  /* 0x0000008351327223 */ /* 0x040fe20000000032 */
[----:B------:R-:W-:Y:S02]  /*7410*/  HADD2.F32 R138, -RZ, R137.H1_H1 ;  /* 0x30000089ff8a7230 */ /* 0x000fe40000004100 */
[C---:B------:R-:W-:Y:S01]  /*7420*/  FMUL R54, R78.reuse, R58 ;  /* 0x0000003a4e367220 */ /* 0x040fe20000400000 */
[----:B------:R-:W-:Y:S02]  /*7430*/  HADD2.F32 R137, -RZ, R139.H0_H0 ;  /* 0x2000008bff897230 */ /* 0x000fe40000004100 */
[C---:B------:R-:W-:Y:S01]  /*7440*/  FFMA R55, R81.reuse, R134, R55 ;  /* 0x0000008651377223 */ /* 0x040fe20000000037 */
        /* <DEDUP_REMOVED lines=16> */
[----:B------:R-:W-:Y:S01]  /*7550*/  FFMA R63, R81, R142, R63 ;  /* 0x0000008e513f7223 */ /* 0x000fe2000000003f */
[----:B------:R-:W-:Y:S01]  /*7560*/  FMUL R67, R78, R67 ;  /* 0x000000434e437220 */ /* 0x000fe20000400000 */
[----:B------:R-:W-:Y:S01]  /*7570*/  F2FP.SATFINITE.E5M2.F32.PACK_AB_MERGE_C R202, R47, R42, RZ ;  /* 0x0000002a2fca723e */ /* 0x000fe200048060ff */
[----:B------:R-:W-:Y:S01]  /*7580*/  FFMA R60, R81, R141, R60 ;  /* 0x0000008d513c7223 */ /* 0x000fe2000000003c */
[----:B------:R-:W-:Y:S01]  /*7590*/  F2FP.SATFINITE.E5M2.F32.PACK_AB_MERGE_C R203, R51, R46, RZ ;  /* 0x0000002e33cb723e */ /* 0x000fe200048060ff */
[C---:B------:R-:W-:Y:S01]  /*75a0*/  FFMA R61, R81.reuse, R144, R61 ;  /* 0x00000090513d7223 */ /* 0x040fe2000000003d */
[C---:B------:R-:W-:Y:S01]  /*75b0*/  FFMA R62, R81.reuse, R143, R62 ;  /* 0x0000008f513e7223 */ /* 0x040fe2000000003e */
[----:B------:R-:W-:Y:S01]  /*75c0*/  FFMA R67, R81, R146, R67 ;  /* 0x0000009251437223 */ /* 0x000fe20000000043 */
[----:B------:R-:W-:Y:S02]  /*75d0*/  F2FP.SATFINITE.E5M2.F32.PACK_AB_MERGE_C R202, R41, R40, R202 ;  /* 0x0000002829ca723e */ /* 0x000fe400048060ca */
[----:B------:R-:W-:Y:S02]  /*75e0*/  F2FP.SATFINITE.E5M2.F32.PACK_AB_MERGE_C R203, R45, R44, R203 ;  /* 0x0000002c2dcb723e */ /* 0x000fe400048060cb */
[----:B------:R-:W-:Y:S02]  /*75f0*/  F2FP.SATFINITE.E5M2.F32.PACK_AB_MERGE_C R212, R55, R50, RZ ;  /* 0x0000003237d4723e */ /* 0x000fe400048060ff */
[----:B------:R-:W-:Y:S01]  /*7600*/  F2FP.SATFINITE.E5M2.F32.PACK_AB_MERGE_C R213, R59, R54, RZ ;  /* 0x000000363bd5723e */ /* 0x000fe200048060ff */
[----:B------:R1:W-:Y:S01]  /*7610*/  STS.128 [R206+0x4020], R200 ;  /* 0x004020c8ce007388 */ /* 0x0003e20000000c00 */
[----:B------:R-:W-:Y:S02]  /*7620*/  F2FP.SATFINITE.E5M2.F32.PACK_AB_MERGE_C R214, R63, R58, RZ ;  /* 0x0000003a3fd6723e */ /* 0x000fe400048060ff */
[----:B------:R-:W-:Y:S02]  /*7630*/  F2FP.SATFINITE.E5M2.F32.PACK_AB_MERGE_C R215, R67, R62, RZ ;  /* 0x0000003e43d7723e */ /* 0x000fe400048060ff */
[----:B------:R-:W-:Y:S02]  /*7640*/  F2FP.SATFINITE.E5M2.F32.PACK_AB_MERGE_C R212, R49, R48, R212 ;  /* 0x0000003031d4723e */ /* 0x000fe400048060d4 */
[----:B------:R-:W-:Y:S02]  /*7650*/  F2FP.SATFINITE.E5M2.F32.PACK_AB_MERGE_C R213, R53, R52, R213 ;  /* 0x0000003435d5723e */ /* 0x000fe400048060d5 */
[----:B------:R-:W-:Y:S02]  /*7660*/  F2FP.SATFINITE.E5M2.F32.PACK_AB_MERGE_C R214, R57, R56, R214 ;  /* 0x0000003839d6723e */ /* 0x000fe400048060d6 */
[----:B------:R-:W-:Y:S02]  /*7670*/  F2FP.SATFINITE.E5M2.F32.PACK_AB_MERGE_C R215, R61, R60, R215 ;  /* 0x0000003c3dd7723e */ /* 0x000fe400048060d7 */
[----:B------:R-:W-:Y:S02]  /*7680*/  LEA R210, R181, UR49, 0x3 ;  /* 0x00000031b5d27c11 */ /* 0x000fe4000f8e18ff */
[----:B------:R-:W-:Y:S01]  /*7690*/  @P6 SHF.L.U32 R221, R180, 0x1f, RZ ;  /* 0x0000001fb4dd6819 */ /* 0x000fe200000006ff */
[----:B------:R1:W-:Y:S01]  /*76a0*/  STS.128 [R205+0x4010], R212 ;  /* 0x004010d4cd007388 */ /* 0x0003e20000000c00 */
[----:B------:R-:W-:Y:S01]  /*76b0*/  @!PT LDS RZ, [RZ] ;  /* 0x00000000fffff984 */ /* 0x000fe20000000800 */
[----:B------:R-:W-:Y:S01]  /*76c0*/  @!PT LDS RZ, [RZ] ;  /* 0x00000000fffff984 */ /* 0x000fe20000000800 */
[----:B------:R-:W-:Y:S01]  /*76d0*/  @!PT LDS RZ, [RZ] ;  /* 0x00000000fffff984 */ /* 0x000fe20000000800 */
[----:B------:R-:W-:Y:S01]  /*76e0*/  @!PT LDS RZ, [RZ] ;  /* 0x00000000fffff984 */ /* 0x000fe20000000800 */
[----:B------:R2:W-:Y:S07]  /*76f0*/  MEMBAR.ALL.CTA ;  /* 0x0000000000007992 */ /* 0x0005ee0000008000 */
[----:B--2---:R-:W2:Y:S02]  /*7700*/  FENCE.VIEW.ASYNC.S ;  /* 0x00000000000073c6 */ /* 0x004ea40000000000 */
[----:B--2---:R-:W-:Y:S06]  /*7710*/  BAR.SYNC.DEFER_BLOCKING 0x1, 0x80 ;  /* 0x0042000000007b1d */ /* 0x004fec0000010000 */
[----:B------:R-:W-:Y:S05]  /*7720*/  @P0 BRA `(.L_x_117) ;  /* 0x0000000000280947 */ /* 0x000fea0003800000 */
[----:B------:R-:W-:Y:S02]  /*7730*/  UIADD3 UR4, UPT, UPT, UR49, 0x4400, URZ ;  /* 0x0000440031047890 */ /* 0x000fe4000fffe0ff */
[----:B------:R-:W-:Y:S01]  /*7740*/  UIADD3 UR6, UP0, UPT, UR52, 0x680, URZ ;  /* 0x0000068034067890 */ /* 0x000fe2000ff1e0ff */
[----:B------:R-:W-:Y:S03]  /*7750*/  UMOV UR43, UR36 ;  /* 0x00000024002b7c82 */ /* 0x000fe60008000000 */
[----:B------:R-:W-:Y:S01]  /*7760*/  MOV R192, UR4 ;  /* 0x0000000400c07c02 */ /* 0x000fe20008000f00 */
[----:B------:R-:W-:Y:S03]  /*7770*/  UIADD3.X UR7, UPT, UPT, URZ, UR53, URZ, UP0, !UPT ;  /* 0x00000035ff077290 */ /* 0x000fe600087fe4ff */
[----:B------:R-:W-:Y:S11]  /*7780*/  R2UR UR40, R192 ;  /* 0x00000000c02872ca */ /* 0x000ff600000e0000 */
[----:B------:R-:W-:Y:S02]  /*7790*/  @!UPT UIADD3 URZ, UPT, UPT, URZ, URZ, URZ ;  /* 0x000000fffffff290 */ /* 0x000fe4000fffe0ff */
[----:B------:R2:W-:Y:S01]  /*77a0*/  UTMASTG.3D [UR40], [UR6] ;  /* 0x00000028060073b5 */ /* 0x0005e20008010000 */
[----:B------:R0:W-:Y:S01]  /*77b0*/  UTMACMDFLUSH ;  /* 0x00000000000079b7 */ /* 0x0001e20000000000 */
[----:B--2---:R-:W-:Y:S04]  /*77c0*/  DEPBAR.LE SB0, 0x1 ;  /* 0x000080400000791a */ /* 0x004fe80000000000 */
.L_x_117:
[----:B------:R-:W-:Y:S05]  /*77d0*/  BSYNC.RECONVERGENT B0 ;  /* 0x0000000000007941 */ /* 0x000fea0003800200 */
.L_x_116:
[----:B------:R-:W-:Y:S06]  /*77e0*/  BAR.SYNC.DEFER_BLOCKING 0x1, 0x80 ;  /* 0x0042000000007b1d */ /* 0x000fec0000010000 */
[----:B------:R-:W2:Y:S01]  /*77f0*/  @P6 SYNCS.PHASECHK.TRANS64.TRYWAIT P0, [R210+URZ+0x180], R221 ;  /* 0x000180ddd20065a7 */ /* 0x000ea200080011ff */
[----:B------:R-:W-:Y:S01]  /*7800*/  BSSY B1, `(.L_x_118) ;  /* 0x0000023000017945 */ /* 0x000fe20003800000 */
[----:B--2---:R-:W-:Y:S03]  /*7810*/  @P6 SEL R208, RZ, 0x1, !P0 ;  /* 0x00000001ffd06807 */ /* 0x004fe60004000000 */
[----:B------:R-:W-:Y:S05]  /*7820*/  @!P6 BRA `(.L_x_119) ;  /* 0x000000000080e947 */ /* 0x000fea0003800000 */
[----:B------:R-:W-:Y:S01]  /*7830*/  ISETP.NE.AND P1, PT, R209, RZ, PT ;  /* 0x000000ffd100720c */ /* 0x000fe20003f25270 */
[----:B------:R-:W-:Y:S01]  /*7840*/  BSSY B0, `(.L_x_120) ;  /* 0x000000a000007945 */ /* 0x000fe20003800000 */
[----:B------:R-:W-:Y:S11]  /*7850*/  ISETP.NE.AND P0, PT, R208, RZ, PT ;  /* 0x000000ffd000720c */ /* 0x000ff60003f05270 */
[----:B------:R-:W-:Y:S04]  /*7860*/  @P1 IMAD R0, R181, 0x2000, R190 ;  /* 0x00002000b5001824 */ /* 0x000fe800078e02be */
[C---:B------:R-:W-:Y:S01]  /*7870*/  @P1 IMAD.IADD R2, R0.reuse, 0x1, R211 ;  /* 0x0000000100021824 */ /* 0x040fe200078e02d3 */
[----:B------:R-:W-:Y:S03]  /*7880*/  @P1 IADD3 R219, PT, PT, R0, R219, RZ ;  /* 0x000000db00db1210 */ /* 0x000fe60007ffe0ff */
[----:B------:R-:W-:Y:S01]  /*7890*/  @P1 IMAD.IADD R217, R217, 0x1, R2 ;  /* 0x00000001d9d91824 */ /* 0x000fe200078e0202 */
[----:B------:R-:W-:Y:S06]  /*78a0*/  @P0 BRA `(.L_x_121) ;  /* 0x00000000000c0947 */ /* 0x000fec0003800000 */
[----:B------:R-:W-:Y:S04]  /*78b0*/  SHF.L.U32 R3, R180, 0x1f, RZ ;  /* 0x0000001fb4037819 */ /* 0x000fe800000006ff */
[----:B------:R-:W2:Y:S02]  /*78c0*/  SYNCS.PHASECHK.TRANS64.TRYWAIT P0, [R210+URZ+0x180], R3 ;  /* 0x00018003d20075a7 */ /* 0x000ea400080011ff */
[----:B--2---:R-:W-:Y:S05]  /*78d0*/  @!P0 BRA `(.L_x_122) ;  /* 0x0000002400988947 */ /* 0x004fea0003800000 */
.L_x_121:
[----:B------:R-:W-:Y:S05]  /*78e0*/  BSYNC B0 ;  /* 0x0000000000007941 */ /* 0x000fea0003800000 */
.L_x_120:
[----:B------:R-:W-:Y:S01]  /*78f0*/  ISETP.NE.AND P0, PT, R209, RZ, PT ;  /* 0x000000ffd100720c */ /* 0x000fe20003f05270 */
[----:B--2---:R-:W-:Y:S02]  /*7900*/  VIADD R210, R210, 0x190 ;  /* 0x00000190d2d27836 */ /* 0x004fe40000000000 */
[----:B------:R-:W-:Y:S02]  /*7910*/  IMAD.U32 R3, RZ, RZ, UR37 ;  /* 0x00000025ff037e24 */ /* 0x000fe4000f8e00ff */
[----:B------:R-:W-:Y:S03]  /*7920*/  VIADD R181, R181, 0x1 ;  /* 0x00000001b5b57836 */ /* 0x000fe60000000000 */
[----:B------:R-:W-:Y:S05]  /*7930*/  PRMT R3, R3, 0x654, R210 ;  /* 0x0000065403037816 */ /* 0x000fea00000000d2 */
[----:B------:R2:W3:Y:S04]  /*7940*/  @P0 LDS.128 R148, [R0] ;  /* 0x0000000000940984 */ /* 0x0004e80000000c00 */
[----:B------:R2:W4:Y:S04]  /*7950*/  @P0 LDS.128 R152, [R2+0x10] ;  /* 0x0000100002980984 */ /* 0x0005280000000c00 */
        /* <DEDUP_REMOVED lines=9> */
[----:B------:R-:W-:Y:S01]  /*79f0*/  SEL R181, R181, RZ, P0 ;  /* 0x000000ffb5b57207 */ /* 0x000fe20000000000 */
[----:B-----5:R5:W-:Y:S02]  /*7a00*/  SYNCS.ARRIVE.TRANS64.RED.A1T0 RZ, [R3+URZ], RZ ;  /* 0x000000ff03ff79a7 */ /* 0x020be400081004ff */
[----:B-----5:R-:W-:Y:S04]  /*7a10*/  SEL R3, RZ, 0x1, P0 ;  /* 0x00000001ff037807 */ /* 0x020fe80000000000 */
[----:B--234-:R-:W-:Y:S02]  /*7a20*/  LOP3.LUT R180, R180, R3, RZ, 0x3c, !PT ;  /* 0x00000003b4b47212 */ /* 0x01cfe400078e3cff */
.L_x_119:
[----:B------:R-:W-:Y:S05]  /*7a30*/  BSYNC B1 ;  /* 0x0000000000017941 */ /* 0x000fea0003800000 */
.L_x_118:
[----:B------:R-:W-:Y:S05]  /*7a40*/  VIADD R0, R80, 0x40 ;  /* 0x0000004050007836 */ /* 0x000fea0000000000 */
[----:B------:R-:W-:Y:S04]  /*7a50*/  SHF.R.U32.HI R0, RZ, 0x15, R0 ;  /* 0x00000015ff007819 */ /* 0x000fe80000011600 */
[----:B------:R-:W-:Y:S11]  /*7a60*/  LOP3.LUT P0, RZ, R0, 0x3, R173, 0x48, !PT ;  /* 0x0000000300ff7812 */ /* 0x000ff600078048ad */
[----:B------:R-:W-:Y:S02]  /*7a70*/  @!UPT UIADD3 URZ, UPT, UPT, URZ, URZ, URZ ;  /* 0x000000fffffff290 */ /* 0x000fe4000fffe0ff */
[----:B------:R-:W-:Y:S05]  /*7a80*/  @!P0 BRA `(.L_x_123) ;  /* 0x0000000000408947 */ /* 0x000fea0003800000 */
[----:B------:R-:W2:Y:S01]  /*7a90*/  LDCU.64 UR8, c[0x4][0x70] ;  /* 0x01000e00ff0877ac */ /* 0x000ea20008000a00 */
[----:B------:R-:W-:Y:S01]  /*7aa0*/  MOV R3, 0x0 ;  /* 0x0000000000037802 */ /* 0x000fe20000000f00 */
[----:B------:R-:W-:Y:S02]  /*7ab0*/  HFMA2 R12, -RZ, RZ, 0, 5.9604644775390625e-08 ;  /* 0x00000001ff0c7431 */ /* 0x000fe400000001ff */
[----:B------:R-:W-:Y:S02]  /*7ac0*/  IMAD.MOV.U32 R8, RZ, RZ, 0x192 ;  /* 0x00000192ff087424 */ /* 0x000fe400078e00ff */
[----:B------:R-:W-:Y:S01]  /*7ad0*/  IMAD.MOV.U32 R13, RZ, RZ, RZ ;  /* 0x000000ffff0d7224 */ /* 0x000fe200078e00ff */
[----:B------:R-:W3:Y:S01]  /*7ae0*/  LDCU.64 UR6, c[0x4][0x78] ;  /* 0x01000f00ff0677ac */ /* 0x000ee20008000a00 */
[----:B------:R-:W4:Y:S01]  /*7af0*/  LDC.64 R2, c[0x4][R3] ;  /* 0x0100000003027b82 */ /* 0x000f220000000a00 */
[----:B------:R-:W5:Y:S01]  /*7b00*/  LDCU.64 UR4, c[0x4][0x10] ;  /* 0x01000200ff0477ac */ /* 0x000f620008000a00 */
[----:B--2---:R-:W-:Y:S01]  /*7b10*/  MOV R5, UR9 ;  /* 0x0000000900057c02 */ /* 0x004fe20008000f00 */
[----:B------:R-:W-:Y:S01]  /*7b20*/  IMAD.U32 R4, RZ, RZ, UR8 ;  /* 0x00000008ff047e24 */ /* 0x000fe2000f8e00ff */
[----:B---3--:R-:W-:Y:S01]  /*7b30*/  MOV R7, UR7 ;  /* 0x0000000700077c02 */ /* 0x008fe20008000f00 */
[----:B------:R-:W-:Y:S01]  /*7b40*/  IMAD.U32 R6, RZ, RZ, UR6 ;  /* 0x00000006ff067e24 */ /* 0x000fe2000f8e00ff */
[----:B-----5:R-:W-:Y:S01]  /*7b50*/  MOV R11, UR5 ;  /* 0x00000005000b7c02 */ /* 0x020fe20008000f00 */
[----:B------:R-:W-:Y:S02]  /*7b60*/  IMAD.U32 R10, RZ, RZ, UR4 ;  /* 0x00000004ff0a7e24 */ /* 0x000fe4000f8e00ff */
[----:B------:R-:W-:Y:S07]  /*7b70*/  LEPC R20, `(.L_x_123) ;  /* 0x000000001014794e */ /* 0x000fee0000000000 */
[----:B-1--4-:R-:W-:Y:S05]  /*7b80*/  CALL.ABS.NOINC R2 ;  /* 0x0000000002007343 */ /* 0x012fea0003c00000 */
.L_x_123:
[----:B------:R-:W-:Y:S01]  /*7b90*/  ISETP.NE.AND P0, PT, R193, RZ, PT ;  /* 0x000000ffc100720c */ /* 0x000fe20003f05270 */
[----:B------:R-:W-:Y:S05]  /*7ba0*/  WARPSYNC.ALL ;  /* 0x0000000000007948 */ /* 0x000fea0003800000 */
[----:B------:R-:W-:Y:S01]  /*7bb0*/  R2UR UR4, R80 ;  /* 0x00000000500472ca */ /* 0x000fe200000e0000 */
[----:B------:R-:W-:Y:S01]  /*7bc0*/  BSSY.RECONVERGENT B0, `(.L_x_124) ;  /* 0x000011d000007945 */ /* 0x000fe20003800200 */
[----:B------:R-:W-:Y:S02]  /*7bd0*/  F2FP.F16.E5M2.UNPACK_B R11, R149 ;  /* 0x00000095ff0b723e */ /* 0x000fe400020004ff */
[----:B------:R-:W-:Y:S02]  /*7be0*/  F2FP.F16.E5M2.UNPACK_B R10, R150 ;  /* 0x00000096ff0a723e */ /* 0x000fe400020004ff */
[----:B------:R-:W-:Y:S01]  /*7bf0*/  F2FP.F16.E5M2.UNPACK_B R9, R151 ;  /* 0x00000097ff09723e */ /* 0x000fe200020004ff */
[--C-:B------:R-:W-:Y:S01]  /*7c00*/  HADD2.F32 R83, -RZ, R11.reuse.H0_H0 ;  /* 0x2000000bff537230 */ /* 0x100fe20000004100 */
[----:B------:R-:W-:Y:S01]  /*7c10*/  F2FP.F16.E5M2.UNPACK_B R8, R152 ;  /* 0x00000098ff08723e */ /* 0x000fe200020004ff */
[----:B------:R-:W-:Y:S01]  /*7c20*/  HADD2.F32 R84, -RZ, R11.H1_H1 ;  /* 0x3000000bff547230 */ /* 0x000fe20000004100 */
[----:B------:R-:W-:Y:S01]  /*7c30*/  F2FP.F16.E5M2.UNPACK_B R7, R153 ;  /* 0x00000099ff07723e */ /* 0x000fe200020004ff */
[--C-:B------:R-:W-:Y:S01]  /*7c40*/  HADD2.F32 R87, -RZ, R10.reuse.H0_H0 ;  /* 0x2000000aff577230 */ /* 0x100fe20000004100 */
[----:B------:R-:W-:Y:S01]  /*7c50*/  F2FP.F16.E5M2.UNPACK_B R6, R154 ;  /* 0x0000009aff06723e */ /* 0x000fe200020004ff */
[----:B------:R-:W-:Y:S01]  /*7c60*/  HADD2.F32 R88, -RZ, R10.H1_H1 ;  /* 0x3000000aff587230 */ /* 0x000fe20000004100 */
[----:B------:R-:W-:Y:S01]  /*7c70*/  F2FP.F16.E5M2.UNPACK_B R5, R155 ;  /* 0x0000009bff05723e */ /* 0x000fe200020004ff */
[--C-:B------:R-:W-:Y:S01]  /*7c80*/  HADD2.F32 R91, -RZ, R9.reuse.H0_H0 ;  /* 0x20000009ff5b7230 */ /* 0x100fe20000004100 */
[----:B-1----:R-:W-:Y:S01]  /*7c90*/  F2FP.F16.E5M2.UNPACK_B R4, R156 ;  /* 0x0000009cff04723e */ /* 0x002fe200020004ff */
[----:B------:R-:W-:Y:S01]  /*7ca0*/  HADD2.F32 R92, -RZ, R9.H1_H1 ;  /* 0x30000009ff5c7230 */ /* 0x000fe20000004100 */
[-C--:B------:R-:W-:Y:S01]  /*7cb0*/  F2FP.F16.E5M2.UNPACK_B R2, R148.reuse ;  /* 0x00000094ff02723e */ /* 0x080fe200020004ff */
[--C-:B------:R-:W-:Y:S01]  /*7cc0*/  HADD2.F32 R95, -RZ, R8.reuse.H0_H0 ;  /* 0x20000008ff5f7230 */ /* 0x100fe20000004100 */
[----:B------:R-:W-:Y:S01]  /*7cd0*/  F2FP.F16.E5M2.UNPACK_B R148, R148.H1 ;  /* 0x00000094ff94723e */ /* 0x000fe200030004ff */
[----:B------:R-:W-:Y:S01]  /*7ce0*/  HADD2.F32 R97, -RZ, R8.H1_H1 ;  /* 0x30000008ff617230 */ /* 0x000fe20000004100 */
[----:B------:R-:W-:Y:S01]  /*7cf0*/  F2FP.F16.E5M2.UNPACK_B R149, R149.H1 ;  /* 0x00000095ff95723e */ /* 0x000fe200030004ff */
[--C-:B------:R-:W-:Y:S01]  /*7d00*/  HADD2.F32 R98, -RZ, R7.reuse.H0_H0 ;  /* 0x20000007ff627230 */ /* 0x100fe20000004100 */
[----:B------:R-:W-:Y:S01]  /*7d10*/  F2FP.F16.E5M2.UNPACK_B R150, R150.H1 ;  /* 0x00000096ff96723e */ /* 0x000fe200030004ff */
[----:B------:R-:W-:Y:S01]  /*7d20*/  HADD2.F32 R101, -RZ, R7.H1_H1 ;  /* 0x30000007ff657230 */ /* 0x000fe20000004100 */
[----:B------:R-:W-:Y:S01]  /*7d30*/  F2FP.F16.E5M2.UNPACK_B R151, R151.H1 ;  /* 0x00000097ff97723e */ /* 0x000fe200030004ff */
[--C-:B------:R-:W-:Y:S01]  /*7d40*/  HADD2.F32 R102, -RZ, R6.reuse.H0_H0 ;  /* 0x20000006ff667230 */ /* 0x100fe20000004100 */
[----:B------:R-:W-:Y:S01]  /*7d50*/  F2FP.F16.E5M2.UNPACK_B R138, R163 ;  /* 0x000000a3ff8a723e */ /* 0x000fe200020004ff */
[----:B------:R-:W-:Y:S01]  /*7d60*/  HADD2.F32 R105, -RZ, R6.H1_H1 ;  /* 0x30000006ff697230 */ /* 0x000fe20000004100 */
[----:B------:R-:W-:Y:S01]  /*7d70*/  R2UR UR5, R207 ;  /* 0x00000000cf0572ca */ /* 0x000fe200000e0000 */
        /* <DEDUP_REMOVED lines=8> */
[----:B------:R-:W1:Y:S01]  /*7e00*/  LDTM.x64 R4, tmem[UR4+0x40] ;  /* 0x00004004000479ee */ /* 0x000e620008340000 */
[--C-:B------:R-:W-:Y:S01]  /*7e10*/  HADD2.F32 R0, -RZ, R2.reuse.H0_H0 ;  /* 0x20000002ff007230 */ /* 0x100fe20000004100 */
[----:B------:R-:W-:Y:S01]  /*7e20*/  NOP ;  /* 0x0000000000007918 */ /* 0x000fe20000000000 */
[----:B------:R-:W-:Y:S01]  /*7e30*/  HADD2.F32 R2, -RZ, R2.H1_H1 ;  /* 0x30000002ff027230 */ /* 0x000fe20000004100 */
[----:B------:R-:W-:Y:S01]  /*7e40*/  UIADD3 UR5, UPT, UPT, UR5, 0x1f0, URZ ;  /* 0x000001f005057890 */ /* 0x000fe2000fffe0ff */
[--C-:B------:R-:W-:Y:S01]  /*7e50*/  HADD2.F32 R86, -RZ, R149.reuse.H1_H1 ;  /* 0x30000095ff567230 */ /* 0x100fe20000004100 */
[----:B------:R-:W-:Y:S01]  /*7e60*/  F2FP.F16.E5M2.UNPACK_B R132, R161 ;  /* 0x000000a1ff84723e */ /* 0x000fe200020004ff */
[--C-:B------:R-:W-:Y:S01]  /*7e70*/  HADD2.F32 R114, -RZ, R116.reuse.H0_H0 ;  /* 0x20000074ff727230 */ /* 0x100fe20000004100 */
[----:B------:R-:W-:Y:S01]  /*7e80*/  UPRMT UR5, UR37, 0x654, UR5 ;  /* 0x0000065425057896 */ /* 0x000fe20008000005 */
[----:B------:R-:W-:Y:S01]  /*7e90*/  HADD2.F32 R117, -RZ, R116.H1_H1 ;  /* 0x30000074ff757230 */ /* 0x000fe20000004100 */
[----:B------:R-:W-:Y:S01]  /*7ea0*/  F2FP.F16.E5M2.UNPACK_B R136, R162 ;  /* 0x000000a2ff88723e */ /* 0x000fe200020004ff */
[--C-:B------:R-:W-:Y:S01]  /*7eb0*/  HADD2.F32 R118, -RZ, R120.reuse.H0_H0 ;  /* 0x20000078ff767230 */ /* 0x100fe20000004100 */
[----:B------:R-:W-:Y:S01]  /*7ec0*/  F2FP.F16.E5M2.UNPACK_B R152, R152.H1 ;  /* 0x00000098ff98723e */ /* 0x000fe200030004ff */
[----:B------:R-:W-:Y:S01]  /*7ed0*/  HADD2.F32 R121, -RZ, R120.H1_H1 ;  /* 0x30000078ff797230 */ /* 0x000fe20000004100 */
[----:B------:R-:W-:Y:S01]  /*7ee0*/  F2FP.F16.E5M2.UNPACK_B R153, R153.H1 ;  /* 0x00000099ff99723e */ /* 0x000fe200030004ff */
[--C-:B------:R-:W-:Y:S01]  /*7ef0*/  HADD2.F32 R122, -RZ, R124.reuse.H0_H0 ;  /* 0x2000007cff7a7230 */ /* 0x100fe20000004100 */
[----:B------:R-:W-:Y:S01]  /*7f00*/  F2FP.F16.E5M2.UNPACK_B R154, R154.H1 ;  /* 0x0000009aff9a723e */ /* 0x000fe200030004ff */
[----:B-1----:R-:W-:Y:S01]  /*7f10*/  SYNCS.ARRIVE.TRANS64.RED.A1T0 RZ, [UR5], RZ ;  /* 0x000000ffffff79a7 */ /* 0x002fe20008100405 */
[----:B------:R-:W-:Y:S01]  /*7f20*/  HADD2.F32 R125, -RZ, R124.H1_H1 ;  /* 0x3000007cff7d7230 */ /* 0x000fe20000004100 */
[----:B------:R-:W-:Y:S01]  /*7f30*/  F2FP.F16.E5M2.UNPACK_B R155, R155.H1 ;  /* 0x0000009bff9b723e */ /* 0x000fe200030004ff */
[--C-:B------:R-:W-:Y:S01]  /*7f40*/  HADD2.F32 R126, -RZ, R128.reuse.H0_H0 ;  /* 0x20000080ff7e7230 */ /* 0x100fe20000004100 */
[----:B------:R-:W-:Y:S01]  /*7f50*/  F2FP.F16.E5M2.UNPACK_B R156, R156.H1 ;  /* 0x0000009cff9c723e */ /* 0x000fe200030004ff */
[----:B------:R-:W-:Y:S01]  /*7f60*/  HADD2.F32 R129, -RZ, R128.H1_H1 ;  /* 0x30000080ff817230 */ /* 0x000fe20000004100 */
[----:B------:R-:W-:Y:S01]  /*7f70*/  F2FP.F16.E5M2.UNPACK_B R157, R157.H1 ;  /* 0x0000009dff9d723e */ /* 0x000fe200030004ff */
[C---:B------:R-:W-:Y:S01]  /*7f80*/  FMUL R4, R78.reuse, R4 ;  /* 0x000000044e047220 */ /* 0x040fe20000400000 */
[C---:B------:R-:W-:Y:S01]  /*7f90*/  FMUL R5, R78.reuse, R5 ;  /* 0x000000054e057220 */ /* 0x040fe20000400000 */
[----:B------:R-:W-:Y:S02]  /*7fa0*/  HADD2.F32 R3, -RZ, R148.H0_H0 ;  /* 0x20000094ff037230 */ /* 0x000fe40000004100 */
        /* <DEDUP_REMOVED lines=9> */
[C---:B------:R-:W-:Y:S01]  /*8040*/  FMUL R2, R78.reuse, R21 ;  /* 0x000000154e027220 */ /* 0x040fe20000400000 */
[C---:B------:R-:W-:Y:S01]  /*8050*/  FMUL R21, R78.reuse, R28 ;  /* 0x0000001c4e157220 */ /* 0x040fe20000400000 */
[----:B------:R-:W-:Y:S02]  /*8060*/  HADD2.F32 R130, -RZ, R132.H0_H0 ;  /* 0x20000084ff827230 */ /* 0x000fe40000004100 */
[C---:B------:R-:W-:Y:S01]  /*8070*/  FMUL R6, R78.reuse, R6 ;  /* 0x000000064e067220 */ /* 0x040fe20000400000 */
[----:B------:R-:W-:Y:S02]  /*8080*/  HADD2.F32 R82, -RZ, R148.H1_H1 ;  /* 0x30000094ff527230 */ /* 0x000fe40000004100 */
[C---:B------:R-:W-:Y:S01]  /*8090*/  FMUL R7, R78.reuse, R7 ;  /* 0x000000074e077220 */ /* 0x040fe20000400000 */
[----:B------:R-:W-:Y:S02]  /*80a0*/  HADD2.F32 R85, -RZ, R149.H0_H0 ;  /* 0x20000095ff557230 */ /* 0x000fe40000004100 */
[C---:B------:R-:W-:Y:S01]  /*80b0*/  FFMA R6, R81.reuse, R3, R6 ;  /* 0x0000000351067223 */ /* 0x040fe20000000006 */
[----:B------:R-:W-:Y:S02]  /*80c0*/  HADD2.F32 R133, -RZ, R132.H1_H1 ;  /* 0x30000084ff857230 */ /* 0x000fe40000004100 */
[C---:B------:R-:W-:Y:S01]  /*80d0*/  FFMA R7, R81.reuse, R82, R7 ;  /* 0x0000005251077223 */ /* 0x040fe20000000007 */
[C---:B------:R-:W-:Y:S01]  /*80e0*/  FFMA R8, R81.reuse, R83, R8 ;  /* 0x0000005351087223 */ /* 0x040fe20000000008 */
[C---:B------:R-:W-:Y:S01]  /*80f0*/  FFMA R9, R81.reuse, R84, R9 ;  /* 0x0000005451097223 */ /* 0x040fe20000000009 */
[--C-:B------:R-:W-:Y:S02]  /*8100*/  HADD2.F32 R82, -RZ, R138.reuse.H0_H0 ;  /* 0x2000008aff527230 */ /* 0x100fe40000004100 */
[C---:B------:R-:W-:Y:S01]  /*8110*/  FMUL R10, R78.reuse, R10 ;  /* 0x0000000a4e0a7220 */ /* 0x040fe20000400000 */
[----:B------:R-:W-:Y:S02]  /*8120*/  HADD2.F32 R83, -RZ, R138.H1_H1 ;  /* 0x3000008aff537230 */ /* 0x000fe40000004100 */
[C---:B------:R-:W-:Y:S01]  /*8130*/  FMUL R11, R78.reuse, R11 ;  /* 0x0000000b4e0b7220 */ /* 0x040fe20000400000 */
[----:B------:R-:W-:Y:S02]  /*8140*/  HADD2.F32 R89, -RZ, R150.H0_H0 ;  /* 0x20000096ff597230 */ /* 0x000fe40000004100 */
[C---:B------:R-:W-:Y:S01]  /*8150*/  FFMA R10, R81.reuse, R85, R10 ;  /* 0x00000055510a7223 */ /* 0x040fe2000000000a */
[--C-:B------:R-:W-:Y:S02]  /*8160*/  HADD2.F32 R134, -RZ, R136.reuse.H0_H0 ;  /* 0x20000088ff867230 */ /* 0x100fe40000004100 */
[C---:B------:R-:W-:Y:S01]  /*8170*/  FFMA R11, R81.reuse, R86, R11 ;  /* 0x00000056510b7223 */ /* 0x040fe2000000000b */
[C---:B------:R-:W-:Y:S01]  /*8180*/  FFMA R12, R81.reuse, R87, R12 ;  /* 0x00000057510c7223 */ /* 0x040fe2000000000c */
[----:B------:R-:W-:Y:S01]  /*8190*/  FFMA R13, R81, R88, R13 ;  /* 0x00000058510d7223 */ /* 0x000fe2000000000d */
[----:B------:R-:W-:Y:S01]  /*81a0*/  F2FP.SATFINITE.E5M2.F32.PACK_AB_MERGE_C R86, R7, R6, RZ ;  /* 0x000000060756723e */ /* 0x000fe200048060ff */
[C---:B------:R-:W-:Y:S01]  /*81b0*/  FMUL R7, R78.reuse, R24 ;  /* 0x000000184e077220 */ /* 0x040fe20000400000 */
[----:B------:R-:W-:Y:S01]  /*81c0*/  F2FP.SATFINITE.E5M2.F32.PACK_AB_MERGE_C R138, R11, R10, RZ ;  /* 0x0000000a0b8a723e */ /* 0x000fe200048060ff */
[C---:B------:R-:W-:Y:S01]  /*81d0*/  FMUL R10, R78.reuse, R25 ;  /* 0x000000194e0a7220 */ /* 0x040fe20000400000 */
[C---:B------:R-:W-:Y:S01]  /*81e0*/  FMUL R25, R78.reuse, R32 ;  /* 0x000000204e197220 */ /* 0x040fe20000400000 */
[----:B------:R-:W-:Y:S02]  /*81f0*/  HADD2.F32 R137, -RZ, R136.H1_H1 ;  /* 0x30000088ff897230 */ /* 0x000fe40000004100 */
[C---:B------:R-:W-:Y:S01]  /*8200*/  FMUL R14, R78.reuse, R14 ;  /* 0x0000000e4e0e7220 */ /* 0x040fe20000400000 */
[----:B------:R-:W-:Y:S02]  /*8210*/  HADD2.F32 R90, -RZ, R150.H1_H1 ;  /* 0x30000096ff5a7230 */ /* 0x000fe40000004100 */
[C---:B------:R-:W-:Y:S01]  /*8220*/  FMUL R15, R78.reuse, R15 ;  /* 0x0000000f4e0f7220 */ /* 0x040fe20000400000 */
[--C-:B------:R-:W-:Y:S02]  /*8230*/  HADD2.F32 R93, -RZ, R151.reuse.H0_H0 ;  /* 0x20000097ff5d7230 */ /* 0x100fe40000004100 */
[C---:B------:R-:W-:Y:S01]  /*8240*/  FFMA R14, R81.reuse, R89, R14 ;  /* 0x00000059510e7223 */ /* 0x040fe2000000000e */
[----:B------:R-:W-:Y:S02]  /*8250*/  HADD2.F32 R94, -RZ, R151.H1_H1 ;  /* 0x30000097ff5e7230 */ /* 0x000fe40000004100 */
[C---:B------:R-:W-:Y:S01]  /*8260*/  FFMA R15, R81.reuse, R90, R15 ;  /* 0x0000005a510f7223 */ /* 0x040fe2000000000f */
[C---:B------:R-:W-:Y:S01]  /*8270*/  FFMA R16, R81.reuse, R91, R16 ;  /* 0x0000005b51107223 */ /* 0x040fe20000000010 */
[----:B------:R-:W-:Y:S01]  /*8280*/  FFMA R17, R81, R92, R17 ;  /* 0x0000005c51117223 */ /* 0x000fe20000000011 */
[C---:B------:R-:W-:Y:S01]  /*8290*/  FMUL R18, R78.reuse, R18 ;  /* 0x000000124e127220 */ /* 0x040fe20000400000 */
[C---:B------:R-:W-:Y:S01]  /*82a0*/  FMUL R19, R78.reuse, R19 ;  /* 0x000000134e137220 */ /* 0x040fe20000400000 */
[--C-:B------:R-:W-:Y:S01]  /*82b0*/  HADD2.F32 R96, -RZ, R152.reuse.H0_H0 ;  /* 0x20000098ff607230 */ /* 0x100fe20000004100 */
[----:B------:R-:W-:Y:S01]  /*82c0*/  F2FP.SATFINITE.E5M2.F32.PACK_AB_MERGE_C R14, R15, R14, RZ ;  /* 0x0000000e0f0e723e */ /* 0x000fe200048060ff */
[C---:B------:R-:W-:Y:S01]  /*82d0*/  FFMA R18, R81.reuse, R93, R18 ;  /* 0x0000005d51127223 */ /* 0x040fe20000000012 */
[C---:B------:R-:W-:Y:S01]  /*82e0*/  FFMA R19, R81.reuse, R94, R19 ;  /* 0x0000005e51137223 */ /* 0x040fe20000000013 */
[C---:B------:R-:W-:Y:S01]  /*82f0*/  FFMA R0, R81.reuse, R95, R0 ;  /* 0x0000005f51007223 */ /* 0x040fe20000000000 */
[----:B------:R-:W-:Y:S01]  /*8300*/  FFMA R2, R81, R97, R2 ;  /* 0x0000006151027223 */ /* 0x000fe20000000002 */
[----:B------:R-:W-:Y:S02]  /*8310*/  HADD2.F32 R99, -RZ, R152.H1_H1 ;  /* 0x30000098ff637230 */ /* 0x000fe40000004100 */
[C---:B------:R-:W-:Y:S01]  /*8320*/  FMUL R3, R78.reuse, R22 ;  /* 0x000000164e037220 */ /* 0x040fe20000400000 */
[----:B------:R-:W-:Y:S01]  /*8330*/  F2FP.SATFINITE.E5M2.F32.PACK_AB_MERGE_C R18, R19, R18, RZ ;  /* 0x000000121312723e */ /* 0x000fe200048060ff */
[C---:B------:R-:W-:Y:S01]  /*8340*/  FMUL R22, R78.reuse, R29 ;  /* 0x0000001d4e167220 */ /* 0x040fe20000400000 */
[C---:B------:R-:W-:Y:S01]  /*8350*/  FMUL R29, R78.reuse, R36 ;  /* 0x000000244e1d7220 */ /* 0x040fe20000400000 */
[C---:B------:R-:W-:Y:S01]  /*8360*/  FFMA R3, R81.reuse, R96, R3 ;  /* 0x0000006051037223 */ /* 0x040fe20000000003 */
[C---:B------:R-:W-:Y:S01]  /*8370*/  FMUL R6, R78.reuse, R23 ;  /* 0x000000174e067220 */ /* 0x040fe20000400000 */
[--C-:B------:R-:W-:Y:S02]  /*8380*/  HADD2.F32 R100, -RZ, R153.reuse.H0_H0 ;  /* 0x20000099ff647230 */ /* 0x100fe40000004100 */
[C---:B------:R-:W-:Y:S01]  /*8390*/  FMUL R11, R78.reuse, R26 ;  /* 0x0000001a4e0b7220 */ /* 0x040fe20000400000 */
[----:B------:R-:W-:Y:S02]  /*83a0*/  HADD2.F32 R103, -RZ, R153.H1_H1 ;  /* 0x30000099ff677230 */ /* 0x000fe40000004100 */
[C---:B------:R-:W-:Y:S01]  /*83b0*/  FFMA R6, R81.reuse, R99, R6 ;  /* 0x0000006351067223 */ /* 0x040fe20000000006 */
[C---:B------:R-:W-:Y:S01]  /*83c0*/  FFMA R7, R81.reuse, R98, R7 ;  /* 0x0000006251077223 */ /* 0x040fe20000000007 */
[C---:B------:R-:W-:Y:S01]  /*83d0*/  FFMA R10, R81.reuse, R101, R10 ;  /* 0x00000065510a7223 */ /* 0x040fe2000000000a */
[C---:B------:R-:W-:Y:S01]  /*83e0*/  FFMA R11, R81.reuse, R100, R11 ;  /* 0x00000064510b7223 */ /* 0x040fe2000000000b */
[----:B------:R-:W-:Y:S01]  /*83f0*/  FMUL R26, R78, R33 ;  /* 0x000000214e1a7220 */ /* 0x000fe20000400000 */
[----:B------:R-:W-:Y:S01]  /*8400*/  F2FP.SATFINITE.E5M2.F32.PACK_AB_MERGE_C R3, R6, R3, RZ ;  /* 0x000000030603723e */ /* 0x000fe200048060ff */
[C---:B------:R-:W-:Y:S01]  /*8410*/  FMUL R33, R78.reuse, R40 ;  /* 0x000000284e217220 */ /* 0x040fe20000400000 */
        /* <DEDUP_REMOVED lines=8> */
[C---:B------:R-:W-:Y:S01]  /*84a0*/  FMUL R30, R78.reuse, R37 ;  /* 0x000000254e1e7220 */ /* 0x040fe20000400000 */
[C---:B------:R-:W-:Y:S01]  /*84b0*/  FMUL R37, R78.reuse, R44 ;  /* 0x0000002c4e257220 */ /* 0x040fe20000400000 */
[C---:B------:R-:W-:Y:S01]  /*84c0*/  FMUL R24, R78.reuse, R31 ;  /* 0x0000001f4e187220 */ /* 0x040fe20000400000 */
[----:B------:R-:W-:Y:S01]  /*84d0*/  F2FP.F16.E5M2.UNPACK_B R158, R158.H1 ;  /* 0x0000009eff9e723e */ /* 0x000fe200030004ff */
[--C-:B------:R-:W-:Y:S02]  /*84e0*/  HADD2.F32 R108, -RZ, R155.reuse.H0_H0 ;  /* 0x2000009bff6c7230 */ /* 0x100fe40000004100 */
[----:B------:R-:W-:Y:S01]  /*84f0*/  FMUL R27, R78, R34 ;  /* 0x000000224e1b7220 */ /* 0x000fe20000400000 */
[----:B------:R-:W-:Y:S02]  /*8500*/  HADD2.F32 R111, -RZ, R155.H1_H1 ;  /* 0x3000009bff6f7230 */ /* 0x000fe40000004100 */
[C---:B------:R-:W-:Y:S01]  /*8510*/  FFMA R24, R81.reuse, R107, R24 ;  /* 0x0000006b51187223 */ /* 0x040fe20000000018 */
[----:B------:R-:W-:Y:S01]  /*8520*/  F2FP.F16.E5M2.UNPACK_B R159, R159.H1 ;  /* 0x0000009fff9f723e */ /* 0x000fe200030004ff */
[C---:B------:R-:W-:Y:S01]  /*8530*/  FFMA R25, R81.reuse, R106, R25 ;  /* 0x0000006a51197223 */ /* 0x040fe20000000019 */
[C---:B------:R-:W-:Y:S01]  /*8540*/  FFMA R26, R81.reuse, R109, R26 ;  /* 0x0000006d511a7223 */ /* 0x040fe2000000001a */
[----:B------:R-:W-:Y:S01]  /*8550*/  F2FP.F16.E5M2.UNPACK_B R160, R160.H1 ;  /* 0x000000a0ffa0723e */ /* 0x000fe200030004ff */
[C---:B------:R-:W-:Y:S01]  /*8560*/  FFMA R27, R81.reuse, R108, R27 ;  /* 0x0000006c511b7223 */ /* 0x040fe2000000001b */
[----:B------:R-:W-:Y:S01]  /*8570*/  F2FP.SATFINITE.E5M2.F32.PACK_AB_MERGE_C R6, R24, R23, RZ ;  /* 0x000000171806723e */ /* 0x000fe200048060ff */
[C---:B------:R-:W-:Y:S01]  /*8580*/  FMUL R34, R78.reuse, R41 ;  /* 0x000000294e227220 */ /* 0x040fe20000400000 */
[C---:B------:R-:W-:Y:S01]  /*8590*/  FMUL R41, R78.reuse, R48 ;  /* 0x000000304e297220 */ /* 0x040fe20000400000 */
[----:B------:R-:W-:Y:S01]  /*85a0*/  FMUL R28, R78, R35 ;  /* 0x000000234e1c7220 */ /* 0x000fe20000400000 */
[----:B------:R-:W-:Y:S01]  /*85b0*/  F2FP.F16.E5M2.UNPACK_B R161, R161.H1 ;  /* 0x000000a1ffa1723e */ /* 0x000fe200030004ff */
[--C-:B------:R-:W-:Y:S01]  /*85c0*/  HADD2.F32 R112, -RZ, R156.reuse.H0_H0 ;  /* 0x2000009cff707230 */ /* 0x100fe20000004100 */
[----:B------:R-:W-:Y:S01]  /*85d0*/  F2FP.SATFINITE.E5M2.F32.PACK_AB_MERGE_C R6, R22, R21, R6 ;  /* 0x000000151606723e */ /* 0x000fe20004806006 */
[C---:B------:R-:W-:Y:S01]  /*85e0*/  FFMA R28, R81.reuse, R111, R28 ;  /* 0x0000006f511c7223 */ /* 0x040fe2000000001c */
[C---:B------:R-:W-:Y:S01]  /*85f0*/  FFMA R29, R81.reuse, R110, R29 ;  /* 0x0000006e511d7223 */ /* 0x040fe2000000001d */
[C---:B------:R-:W-:Y:S01]  /*8600*/  FFMA R30, R81.reuse, R113, R30 ;  /* 0x00000071511e7223 */ /* 0x040fe2000000001e */
[----:B------:R-:W-:Y:S02]  /*8610*/  HADD2.F32 R115, -RZ, R156.H1_H1 ;  /* 0x3000009cff737230 */ /* 0x000fe40000004100 */
[C---:B------:R-:W-:Y:S01]  /*8620*/  FMUL R31, R78.reuse, R38 ;  /* 0x000000264e1f7220 */ /* 0x040fe20000400000 */
[----:B------:R-:W-:Y:S01]  /*8630*/  F2FP.F16.E5M2.UNPACK_B R162, R162.H1 ;  /* 0x000000a2ffa2723e */ /* 0x000fe200030004ff */
[C---:B------:R-:W-:Y:S01]  /*8640*/  FMUL R38, R78.reuse, R45 ;  /* 0x0000002d4e267220 */ /* 0x040fe20000400000 */
[C---:B------:R-:W-:Y:S01]  /*8650*/  FMUL R45, R78.reuse, R52 ;  /* 0x000000344e2d7220 */ /* 0x040fe20000400000 */
[----:B------:R-:W-:Y:S01]  /*8660*/  F2FP.F16.E5M2.UNPACK_B R163, R163.H1 ;  /* 0x000000a3ffa3723e */ /* 0x000fe200030004ff */
[----:B------:R-:W-:Y:S01]  /*8670*/  FFMA R31, R81, R112, R31 ;  /* 0x00000070511f7223 */ /* 0x000fe2000000001f */
[----:B------:R-:W-:Y:S01]  /*8680*/  FMUL R52, R78, R59 ;  /* 0x0000003b4e347220 */ /* 0x000fe20000400000 */
[----:B------:R-:W-:Y:S01]  /*8690*/  IADD3 R76, PT, PT, R76, 0x1, RZ ;  /* 0x000000014c4c7810 */ /* 0x000fe20007ffe0ff */
[C---:B------:R-:W-:Y:S01]  /*86a0*/  FMUL R59, R78.reuse, R66 ;  /* 0x000000424e3b7220 */ /* 0x040fe20000400000 */
[----:B------:R-:W-:Y:S01]  /*86b0*/  F2FP.SATFINITE.E5M2.F32.PACK_AB_MERGE_C R66, R13, R12, R14 ;  /* 0x0000000c0d42723e */ /* 0x000fe2000480600e */
[C---:B------:R-:W-:Y:S01]  /*86c0*/  FMUL R32, R78.reuse, R39 ;  /* 0x000000274e207220 */ /* 0x040fe20000400000 */
[--C-:B------:R-:W-:Y:S02]  /*86d0*/  HADD2.F32 R116, -RZ, R157.reuse.H0_H0 ;  /* 0x2000009dff747230 */ /* 0x100fe40000004100 */
[C---:B------:R-:W-:Y:S01]  /*86e0*/  FMUL R35, R78.reuse, R42 ;  /* 0x0000002a4e237220 */ /* 0x040fe20000400000 */
[----:B------:R-:W-:Y:S02]  /*86f0*/  HADD2.F32 R119, -RZ, R157.H1_H1 ;  /* 0x3000009dff777230 */ /* 0x000fe40000004100 */
[C---:B------:R-:W-:Y:S01]  /*8700*/  FFMA R32, R81.reuse, R115, R32 ;  /* 0x0000007351207223 */ /* 0x040fe20000000020 */
[----:B------:R-:W-:Y:S01]  /*8710*/  FMUL R36, R78, R43 ;  /* 0x0000002b4e247220 */ /* 0x000fe20000400000 */
[C---:B------:R-:W-:Y:S01]  /*8720*/  FFMA R33, R81.reuse, R114, R33 ;  /* 0x0000007251217223 */ /* 0x040fe20000000021 */
[C---:B------:R-:W-:Y:S01]  /*8730*/  FFMA R34, R81.reuse, R117, R34 ;  /* 0x0000007551227223 */ /* 0x040fe20000000022 */
[--C-:B------:R-:W-:Y:S01]  /*8740*/  HADD2.F32 R120, -RZ, R158.reuse.H0_H0 ;  /* 0x2000009eff787230 */ /* 0x100fe20000004100 */
[----:B------:R-:W-:Y:S01]  /*8750*/  F2FP.SATFINITE.E5M2.F32.PACK_AB_MERGE_C R32, R32, R31, RZ ;  /* 0x0000001f2020723e */ /* 0x000fe200048060ff */
[C---:B------:R-:W-:Y:S01]  /*8760*/  FFMA R35, R81.reuse, R116, R35 ;  /* 0x0000007451237223 */ /* 0x040fe20000000023 */
[----:B------:R-:W-:Y:S02]  /*8770*/  HADD2.F32 R123, -RZ, R158.H1_H1 ;  /* 0x3000009eff7b7230 */ /* 0x000fe40000004100 */
[----:B------:R-:W-:Y:S01]  /*8780*/  FMUL R39, R78, R46 ;  /* 0x0000002e4e277220 */ /* 0x000fe20000400000 */
[----:B------:R-:W-:Y:S01]  /*8790*/  F2FP.SATFINITE.E5M2.F32.PACK_AB_MERGE_C R32, R30, R29, R32 ;  /* 0x0000001d1e20723e */ /* 0x000fe20004806020 */
[C---:B------:R-:W-:Y:S01]  /*87a0*/  FFMA R36, R81.reuse, R119, R36 ;  /* 0x0000007751247223 */ /* 0x040fe20000000024 */
[C---:B------:R-:W-:Y:S01]  /*87b0*/  FMUL R40, R78.reuse, R47 ;  /* 0x0000002f4e287220 */ /* 0x040fe20000400000 */
[C---:B------:R-:W-:Y:S01]  /*87c0*/  FFMA R37, R81.reuse, R118, R37 ;  /* 0x0000007651257223 */ /* 0x040fe20000000025 */
[C---:B------:R-:W-:Y:S01]  /*87d0*/  FFMA R38, R81.reuse, R121, R38 ;  /* 0x0000007951267223 */ /* 0x040fe20000000026 */
[C---:B------:R-:W-:Y:S01]  /*87e0*/  FMUL R42, R78.reuse, R49 ;  /* 0x000000314e2a7220 */ /* 0x040fe20000400000 */
[--C-:B------:R-:W-:Y:S02]  /*87f0*/  HADD2.F32 R124, -RZ, R159.reuse.H0_H0 ;  /* 0x2000009fff7c7230 */ /* 0x100fe40000004100 */
[C---:B------:R-:W-:Y:S01]  /*8800*/  FFMA R39, R81.reuse, R120, R39 ;  /* 0x0000007851277223 */ /* 0x040fe20000000027 */
[----:B------:R-:W-:Y:S02]  /*8810*/  HADD2.F32 R127, -RZ, R159.H1_H1 ;  /* 0x3000009fff7f7230 */ /* 0x000fe40000004100 */
[C---:B------:R-:W-:Y:S01]  /*8820*/  FMUL R43, R78.reuse, R50 ;  /* 0x000000324e2b7220 */ /* 0x040fe20000400000 */
[C---:B------:R-:W-:Y:S01]  /*8830*/  FFMA R40, R81.reuse, R123, R40 ;  /* 0x0000007b51287223 */ /* 0x040fe20000000028 */
[C---:B------:R-:W-:Y:S01]  /*8840*/  FMUL R44, R78.reuse, R51 ;  /* 0x000000334e2c7220 */ /* 0x040fe20000400000 */
[C---:B------:R-:W-:Y:S01]  /*8850*/  FFMA R41, R81.reuse, R122, R41 ;  /* 0x0000007a51297223 */ /* 0x040fe20000000029 */
[C---:B------:R-:W-:Y:S01]  /*8860*/  FMUL R50, R78.reuse, R57 ;  /* 0x000000394e327220 */ /* 0x040fe20000400000 */
[C---:B------:R-:W-:Y:S01]  /*8870*/  FMUL R57, R78.reuse, R64 ;  /* 0x000000404e397220 */ /* 0x040fe20000400000 */
[----:B------:R-:W-:Y:S01]  /*8880*/  FFMA R42, R81, R125, R42 ;  /* 0x0000007d512a7223 */ /* 0x000fe2000000002a */
[C---:B------:R-:W-:Y:S01]  /*8890*/  FMUL R46, R78.reuse, R53 ;  /* 0x000000354e2e7220 */ /* 0x040fe20000400000 */
[--C-:B------:R-:W-:Y:S01]  /*88a0*/  HADD2.F32 R128, -RZ, R160.reuse.H0_H0 ;  /* 0x200000a0ff807230 */ /* 0x100fe20000004100 */
[----:B------:R-:W-:Y:S01]  /*88b0*/  F2FP.SATFINITE.E5M2.F32.PACK_AB_MERGE_C R64, R5, R4, R86 ;  /* 0x000000040540723e */ /* 0x000fe20004806056 */
[C---:B------:R-:W-:Y:S01]  /*88c0*/  FMUL R51, R78.reuse, R58 ;  /* 0x0000003a4e337220 */ /* 0x040fe20000400000 */
[C---:B------:R-:W-:Y:S01]  /*88d0*/  FMUL R53, R78.reuse, R60 ;  /* 0x0000003c4e357220 */ /* 0x040fe20000400000 */
[C---:B------:R-:W-:Y:S01]  /*88e0*/  FFMA R43, R81.reuse, R124, R43 ;  /* 0x0000007c512b7223 */ /* 0x040fe2000000002b */
[----:B------:R-:W-:Y:S02]  /*88f0*/  HADD2.F32 R131, -RZ, R160.H1_H1 ;  /* 0x300000a0ff837230 */ /* 0x000fe40000004100 */
[C---:B------:R-:W-:Y:S01]  /*8900*/  FMUL R47, R78.reuse, R54 ;  /* 0x000000364e2f7220 */ /* 0x040fe20000400000 */
[C---:B------:R-:W-:Y:S01]  /*8910*/  FMUL R58, R78.reuse, R65 ;  /* 0x000000414e3a7220 */ /* 0x040fe20000400000 */
[----:B------:R-:W-:Y:S01]  /*8920*/  FMUL R60, R78, R67 ;  /* 0x000000434e3c7220 */ /* 0x000fe20000400000 */
[----:B------:R-:W-:Y:S01]  /*8930*/  F2FP.SATFINITE.E5M2.F32.PACK_AB_MERGE_C R5, R20, R11, RZ ;  /* 0x0000000b1405723e */ /* 0x000fe200048060ff */
[----:B------:R-:W-:Y:S01]  /*8940*/  FFMA R44, R81, R127, R44 ;  /* 0x0000007f512c7223 */ /* 0x000fe2000000002c */
[C---:B------:R-:W-:Y:S01]  /*8950*/  FMUL R48, R78.reuse, R55 ;  /* 0x000000374e307220 */ /* 0x040fe20000400000 */
[----:B------:R-:W-:Y:S01]  /*8960*/  F2FP.SATFINITE.E5M2.F32.PACK_AB_MERGE_C R65, R9, R8, R138 ;  /* 0x000000080941723e */ /* 0x000fe2000480608a */
[----:B------:R-:W-:Y:S01]  /*8970*/  FFMA R45, R81, R126, R45 ;  /* 0x0000007e512d7223 */ /* 0x000fe2000000002d */
[----:B------:R-:W-:Y:S01]  /*8980*/  F2FP.SATFINITE.E5M2.F32.PACK_AB_MERGE_C R67, R17, R16, R18 ;  /* 0x000000101143723e */ /* 0x000fe20004806012 */
[----:B------:R-:W-:Y:S01]  /*8990*/  FMUL R49, R78, R56 ;  /* 0x000000384e317220 */ /* 0x000fe20000400000 */
[C---:B------:R-:W-:Y:S01]  /*89a0*/  FFMA R46, R81.reuse, R129, R46 ;  /* 0x00000081512e7223 */ /* 0x040fe2000000002e */
[--C-:B------:R-:W-:Y:S02]  /*89b0*/  HADD2.F32 R132, -RZ, R161.reuse.H0_H0 ;  /* 0x200000a1ff847230 */ /* 0x100fe40000004100 */
[C---:B------:R-:W-:Y:S01]  /*89c0*/  FFMA R47, R81.reuse, R128, R47 ;  /* 0x00000080512f7223 */ /* 0x040fe2000000002f */
[----:B------:R1:W-:Y:S01]  /*89d0*/  STS.128 [R172+UR49+0x6400], R64 ;  /* 0x00640040ac007988 */ /* 0x0003e20008000c31 */
[----:B------:R-:W-:Y:S01]  /*89e0*/  HADD2.F32 R135, -RZ, R161.H1_H1 ;  /* 0x300000a1ff877230 */ /* 0x000fe20000004100 */
[----:B------:R-:W-:Y:S01]  /*89f0*/  F2FP.SATFINITE.E5M2.F32.PACK_AB_MERGE_C R5, R10, R7, R5 ;  /* 0x000000070a05723e */ /* 0x000fe20004806005 */
[C---:B------:R-:W-:Y:S01]  /*8a00*/  FFMA R48, R81.reuse, R131, R48 ;  /* 0x0000008351307223 */ /* 0x040fe20000000030 */
[----:B------:R-:W-:Y:S01]  /*8a10*/  F2FP.SATFINITE.E5M2.F32.PACK_AB_MERGE_C R7, R28, R27, RZ ;  /* 0x0000001b1c07723e */ /* 0x000fe200048060ff */
        /* <DEDUP_REMOVED lines=8> */
[----:B------:R-:W-:Y:S01]  /*8aa0*/  FMUL R56, R78, R63 ;  /* 0x0000003f4e387220 */ /* 0x000fe20000400000 */
[----:B------:R-:W-:Y:S01]  /*8ab0*/  F2FP.SATFINITE.E5M2.F32.PACK_AB_MERGE_C R4, R2, R0, R3 ;  /* 0x000000000204723e */ /* 0x000fe20004806003 */
[C---:B------:R-:W-:Y:S01]  /*8ac0*/  FFMA R53, R81.reuse, R134, R53 ;  /* 0x0000008651357223 */ /* 0x040fe20000000035 */
[----:B------:R-:W-:Y:S01]  /*8ad0*/  F2FP.SATFINITE.E5M2.F32.PACK_AB_MERGE_C R7, R26, R25, R7 ;  /* 0x000000191a07723e */ /* 0x000fe20004806007 */
[C---:B------:R-:W-:Y:S01]  /*8ae0*/  FFMA R54, R81.reuse, R137, R54 ;  /* 0x0000008951367223 */ /* 0x040fe20000000036 */
[--C-:B------:R-:W-:Y:S02]  /*8af0*/  HADD2.F32 R84, -RZ, R163.reuse.H0_H0 ;  /* 0x200000a3ff547230 */ /* 0x100fe40000004100 */
[C---:B------:R-:W-:Y:S01]  /*8b00*/  FFMA R55, R81.reuse, R136, R55 ;  /* 0x0000008851377223 */ /* 0x040fe20000000037 */
[----:B------:R-:W-:Y:S01]  /*8b10*/  HADD2.F32 R85, -RZ, R163.H1_H1 ;  /* 0x300000a3ff557230 */ /* 0x000fe20000004100 */
[----:B------:R1:W-:Y:S01]  /*8b20*/  STS.128 [R204+0x6010], R4 ;  /* 0x00601004cc007388 */ /* 0x0003e20000000c00 */
[----:B------:R-:W-:Y:S01]  /*8b30*/  F2FP.SATFINITE.E5M2.F32.PACK_AB_MERGE_C R35, R36, R35, RZ ;  /* 0x000000232423723e */ /* 0x000fe200048060ff */
[C---:B------:R-:W-:Y:S01]  /*8b40*/  FFMA R56, R81.reuse, R139, R56 ;  /* 0x0000008b51387223 */ /* 0x040fe20000000038 */
[----:B------:R-:W-:Y:S01]  /*8b50*/  F2FP.SATFINITE.E5M2.F32.PACK_AB_MERGE_C R39, R40, R39, RZ ;  /* 0x000000272827723e */ /* 0x000fe200048060ff */
[C---:B------:R-:W-:Y:S01]  /*8b60*/  FFMA R57, R81.reuse, R82, R57 ;  /* 0x0000005251397223 */ /* 0x040fe20000000039 */
[----:B------:R-:W-:Y:S01]  /*8b70*/  F2FP.SATFINITE.E5M2.F32.PACK_AB_MERGE_C R43, R44, R43, RZ ;  /* 0x0000002b2c2b723e */ /* 0x000fe200048060ff */
[C---:B------:R-:W-:Y:S01]  /*8b80*/  FFMA R58, R81.reuse, R83, R58 ;  /* 0x00000053513a7223 */ /* 0x040fe2000000003a */
[C---:B------:R-:W-:Y:S01]  /*8b90*/  FFMA R59, R81.reuse, R84, R59 ;  /* 0x00000054513b7223 */ /* 0x040fe2000000003b */
[----:B------:R-:W-:Y:S01]  /*8ba0*/  F2FP.SATFINITE.E5M2.F32.PACK_AB_MERGE_C R33, R34, R33, R35 ;  /* 0x000000212221723e */ /* 0x000fe20004806023 */
        /* <DEDUP_REMOVED lines=11> */
[----:B------:R-:W-:Y:S05]  /*8c60*/  F2FP.SATFINITE.E5M2.F32.PACK_AB_MERGE_C R51, R58, R57, R59 ;  /* 0x000000393a33723e */ /* 0x000fea000480603b */
        /* <DEDUP_REMOVED lines=9> */
[----:B------:R-:W-:Y:S02]  /*8d00*/  UIADD3 UR8, UP0, UPT, UR52, 0x680, URZ ;  /* 0x0000068034087890 */ /* 0x000fe4000ff1e0ff */
[----:B------:R-:W-:Y:S02]  /*8d10*/  UIADD3 UR5, UPT, UPT, UR41, 0x40, URZ ;  /* 0x0000004029057890 */ /* 0x000fe4000fffe0ff */
[----:B------:R-:W-:Y:S02]  /*8d20*/  UIADD3 UR4, UPT, UPT, UR49, 0x6400, URZ ;  /* 0x0000640031047890 */ /* 0x000fe4000fffe0ff */
[----:B------:R-:W-:Y:S01]  /*8d30*/  UIADD3.X UR9, UPT, UPT, URZ, UR53, URZ, UP0, !UPT ;  /* 0x00000035ff097290 */ /* 0x000fe200087fe4ff */
[----:B------:R-:W-:Y:S01]  /*8d40*/  UMOV UR6, UR42 ;  /* 0x0000002a00067c82 */ /* 0x000fe20008000000 */
[----:B------:R-:W-:Y:S07]  /*8d50*/  UMOV UR7, UR36 ;  /* 0x0000002400077c82 */ /* 0x000fee0008000000 */
[----:B------:R2:W-:Y:S01]  /*8d60*/  UTMASTG.3D [UR4], [UR8] ;  /* 0x00000004080073b5 */ /* 0x0005e20008010000 */
[----:B------:R0:W-:Y:S01]  /*8d70*/  UTMACMDFLUSH ;  /* 0x00000000000079b7 */ /* 0x0001e20000000000 */
[----:B--2---:R-:W-:Y:S04]  /*8d80*/  DEPBAR.LE SB0, 0x1 ;  /* 0x000080400000791a */ /* 0x004fe80000000000 */
.L_x_125:
[----:B------:R-:W-:Y:S05]  /*8d90*/  BSYNC.RECONVERGENT B0 ;  /* 0x0000000000007941 */ /* 0x000fea0003800200 */
.L_x_124:
[----:B------:R-:W-:Y:S01]  /*8da0*/  BAR.SYNC.DEFER_BLOCKING 0x1, 0x80 ;  /* 0x0042000000007b1d */ /* 0x000fe20000010000 */
[----:B------:R-:W-:Y:S01]  /*8db0*/  ISETP.NE.AND P2, PT, R194, RZ, PT ;  /* 0x000000ffc200720c */ /* 0x000fe20003f45270 */
[----:B------:R-:W-:Y:S01]  /*8dc0*/  IMAD.IADD R20, R75, 0x1, R147 ;  /* 0x000000014b147824 */ /* 0x000fe200078e0293 */
[----:B------:R-:W-:Y:S01]  /*8dd0*/  ISETP.NE.AND P0, PT, R195, 0x2, PT ;  /* 0x00000002c300780c */ /* 0x000fe20003f05270 */
[----:B------:R-:W-:Y:S01]  /*8de0*/  IMAD.IADD R21, R77, 0x1, R170 ;  /* 0x000000014d157824 */ /* 0x000fe200078e02aa */
[----:B------:R-:W-:Y:S02]  /*8df0*/  ISETP.NE.AND P1, PT, R76, 0x4, PT ;  /* 0x000000044c00780c */ /* 0x000fe40003f25270 */
[----:B------:R-:W-:Y:S02]  /*8e00*/  SEL R3, RZ, 0x1, P0 ;  /* 0x00000001ff037807 */ /* 0x000fe40000000000 */
[----:B------:R-:W-:Y:S02]  /*8e10*/  SEL R0, RZ, 0x1, P1 ;  /* 0x00000001ff007807 */ /* 0x000fe40000800000 */
[----:B------:R-:W-:Y:S02]  /*8e20*/  LOP3.LUT R182, R182, R3, RZ, 0x3c, !PT ;  /* 0x00000003b6b67212 */ /* 0x000fe400078e3cff */
[----:B------:R-:W-:Y:S02]  /*8e30*/  LOP3.LUT R183, R183, R0, RZ, 0x3c, !PT ;  /* 0x00000000b7b77212 */ /* 0x000fe400078e3cff */
[----:B------:R-:W-:Y:S02]  /*8e40*/  @P2 R2UR UR36, R179 ;  /* 0x00000000b32422ca */ /* 0x000fe400000e0000 */
[----:B------:R-:W-:Y:S02]  /*8e50*/  SEL R195, R195, RZ, P0 ;  /* 0x000000ffc3c37207 */ /* 0x000fe40000000000 */
[----:B------:R-:W-:Y:S01]  /*8e60*/  SEL R76, R76, RZ, P1 ;  /* 0x000000ff4c4c7207 */ /* 0x000fe20000800000 */
[----:B------:R-:W-:Y:S10]  /*8e70*/  @P2 BRA `(.L_x_126) ;  /* 0xffffffc400bc2947 */ /* 0x000ff4000383ffff */
[----:B------:R-:W-:Y:S05]  /*8e80*/  EXIT ;  /* 0x000000000000794d */ /* 0x000fea0003800000 */
.L_x_20:
[----:B--2---:R2:W1:Y:S02]  /*8e90*/  SYNCS.PHASECHK.TRANS64.TRYWAIT P0, [R3+URZ+0x220], R2 ;  /* 0x00022002030075a7 */ /* 0x00446400080011ff */
[----:B-1----:R-:W-:Y:S05]  /*8ea0*/  @!P0 NANOSLEEP.SYNCS 0x989680 ;  /* 0x009896800000895d */ /* 0x002fea0003900000 */
[----:B------:R-:W1:Y:S02]  /*8eb0*/  @!P0 SYNCS.PHASECHK.TRANS64 P0, [R3+URZ+0x220], R2 ;  /* 0x00022002030085a7 */ /* 0x000e6400080010ff */
[----:B-1----:R-:W-:Y:S05]  /*8ec0*/  @!P0 BRA `(.L_x_20) ;  /* 0xfffffffc00f08947 */ /* 0x002fea000383ffff */
[----:B------:R-:W-:Y:S05]  /*8ed0*/  BRA `(.L_x_127) ;  /* 0xffffff88005c7947 */ /* 0x000fea000383ffff */
.L_x_23:
[----:B-1----:R-:W-:-:S07]  /*8ee0*/  MOV R2, UR33 ;  /* 0x0000002100027c02 */ /* 0x002fce0008000f00 */
.L_x_128:
[----:B-1----:R1:W2:Y:S02]  /*8ef0*/  SYNCS.PHASECHK.TRANS64.TRYWAIT P0, [R2+URZ+0xc0], R5 ;  /* 0x0000c005020075a7 */ /* 0x0022a400080011ff */
[----:B--2---:R-:W-:Y:S05]  /*8f00*/  @!P0 NANOSLEEP.SYNCS 0x989680 ;  /* 0x009896800000895d */ /* 0x004fea0003900000 */
[----:B------:R-:W2:Y:S02]  /*8f10*/  @!P0 SYNCS.PHASECHK.TRANS64 P0, [R2+URZ+0xc0], R5 ;  /* 0x0000c005020085a7 */ /* 0x000ea400080010ff */
[----:B--2---:R-:W-:Y:S05]  /*8f20*/  @!P0 BRA `(.L_x_128) ;  /* 0xfffffffc00f08947 */ /* 0x004fea000383ffff */
[----:B------:R-:W-:Y:S05]  /*8f30*/  BRA `(.L_x_22) ;  /* 0xffffff8800ac7947 */ /* 0x000fea000383ffff */
.L_x_29:
[----:B-1----:R-:W-:-:S07]  /*8f40*/  MOV R2, UR17 ;  /* 0x0000001100027c02 */ /* 0x002fce0008000f00 */
.L_x_129:
[----:B-1----:R1:W2:Y:S02]  /*8f50*/  SYNCS.PHASECHK.TRANS64.TRYWAIT P0, [R2+URZ+0xc0], R5 ;  /* 0x0000c005020075a7 */ /* 0x0022a400080011ff */
[----:B--2---:R-:W-:Y:S05]  /*8f60*/  @!P0 NANOSLEEP.SYNCS 0x989680 ;  /* 0x009896800000895d */ /* 0x004fea0003900000 */
[----:B------:R-:W2:Y:S02]  /*8f70*/  @!P0 SYNCS.PHASECHK.TRANS64 P0, [R2+URZ+0xc0], R5 ;  /* 0x0000c005020085a7 */ /* 0x000ea400080010ff */
[----:B--2---:R-:W-:Y:S05]  /*8f80*/  @!P0 BRA `(.L_x_129) ;  /* 0xfffffffc00f08947 */ /* 0x004fea000383ffff */
[----:B------:R-:W-:Y:S05]  /*8f90*/  BRA `(.L_x_28) ;  /* 0xffffff8c00507947 */ /* 0x000fea000383ffff */
.L_x_33:
[----:B-1----:R1:W2:Y:S02]  /*8fa0*/  SYNCS.PHASECHK.TRANS64.TRYWAIT P0, [R2+URZ+0x1b0], R3 ;  /* 0x0001b003020075a7 */ /* 0x0022a400080011ff */
[----:B--2---:R-:W-:Y:S05]  /*8fb0*/  @!P0 NANOSLEEP.SYNCS 0x989680 ;  /* 0x009896800000895d */ /* 0x004fea0003900000 */
[----:B------:R-:W2:Y:S02]  /*8fc0*/  @!P0 SYNCS.PHASECHK.TRANS64 P0, [R2+URZ+0x1b0], R3 ;  /* 0x0001b003020085a7 */ /* 0x000ea400080010ff */
[----:B--2---:R-:W-:Y:S05]  /*8fd0*/  @!P0 BRA `(.L_x_33) ;  /* 0xfffffffc00f08947 */ /* 0x004fea000383ffff */
[----:B------:R-:W-:Y:S05]  /*8fe0*/  BRA `(.L_x_130) ;  /* 0xffffff8c00dc7947 */ /* 0x000fea000383ffff */
.L_x_37:
[----:B----4-:R-:W-:-:S07]  /*8ff0*/  MOV R0, UR5 ;  /* 0x0000000500007c02 */ /* 0x010fce0008000f00 */
.L_x_131:
[----:B-1----:R1:W2:Y:S02]  /*9000*/  SYNCS.PHASECHK.TRANS64.TRYWAIT P0, [R0+URZ], R3 ;  /* 0x00000003000075a7 */ /* 0x0022a400080011ff */
[----:B--2---:R-:W-:Y:S05]  /*9010*/  @!P0 NANOSLEEP.SYNCS 0x989680 ;  /* 0x009896800000895d */ /* 0x004fea0003900000 */
[----:B------:R-:W2:Y:S02]  /*9020*/  @!P0 SYNCS.PHASECHK.TRANS64 P0, [R0+URZ], R3 ;  /* 0x00000003000085a7 */ /* 0x000ea400080010ff */
[----:B--2---:R-:W-:Y:S05]  /*9030*/  @!P0 BRA `(.L_x_131) ;  /* 0xfffffffc00f08947 */ /* 0x004fea000383ffff */
[----:B------:R-:W-:Y:S05]  /*9040*/  BRA `(.L_x_132) ;  /* 0xffffff94004c7947 */ /* 0x000fea000383ffff */
.L_x_38:
[----:B----4-:R-:W-:-:S07]  /*9050*/  MOV R0, UR5 ;  /* 0x0000000500007c02 */ /* 0x010fce0008000f00 */
.L_x_133:
[----:B-1----:R1:W2:Y:S02]  /*9060*/  SYNCS.PHASECHK.TRANS64.TRYWAIT P0, [R0+URZ], R3 ;  /* 0x00000003000075a7 */ /* 0x0022a400080011ff */
[----:B--2---:R-:W-:Y:S05]  /*9070*/  @!P0 NANOSLEEP.SYNCS 0x989680 ;  /* 0x009896800000895d */ /* 0x004fea0003900000 */
[----:B------:R-:W2:Y:S02]  /*9080*/  @!P0 SYNCS.PHASECHK.TRANS64 P0, [R0+URZ], R3 ;  /* 0x00000003000085a7 */ /* 0x000ea400080010ff */
[----:B--2---:R-:W-:Y:S05]  /*9090*/  @!P0 BRA `(.L_x_133) ;  /* 0xfffffffc00f08947 */ /* 0x004fea000383ffff */
[----:B------:R-:W-:Y:S05]  /*90a0*/  BRA `(.L_x_134) ;  /* 0xffffff9400587947 */ /* 0x000fea000383ffff */
.L_x_39:
[----:B----4-:R-:W-:-:S07]  /*90b0*/  MOV R0, UR5 ;  /* 0x0000000500007c02 */ /* 0x010fce0008000f00 */
.L_x_135:
[----:B-1----:R1:W2:Y:S02]  /*90c0*/  SYNCS.PHASECHK.TRANS64.TRYWAIT P0, [R0+URZ], R3 ;  /* 0x00000003000075a7 */ /* 0x0022a400080011ff */
[----:B--2---:R-:W-:Y:S05]  /*90d0*/  @!P0 NANOSLEEP.SYNCS 0x989680 ;  /* 0x009896800000895d */ /* 0x004fea0003900000 */
[----:B------:R-:W2:Y:S02]  /*90e0*/  @!P0 SYNCS.PHASECHK.TRANS64 P0, [R0+URZ], R3 ;  /* 0x00000003000085a7 */ /* 0x000ea400080010ff */
[----:B--2---:R-:W-:Y:S05]  /*90f0*/  @!P0 BRA `(.L_x_135) ;  /* 0xfffffffc00f08947 */ /* 0x004fea000383ffff */
[----:B------:R-:W-:Y:S05]  /*9100*/  BRA `(.L_x_136) ;  /* 0xffffff9400647947 */ /* 0x000fea000383ffff */
.L_x_40:
[----:B----4-:R-:W-:-:S07]  /*9110*/  MOV R0, UR5 ;  /* 0x0000000500007c02 */ /* 0x010fce0008000f00 */
.L_x_137:
[----:B-1----:R1:W2:Y:S02]  /*9120*/  SYNCS.PHASECHK.TRANS64.TRYWAIT P0, [R0+URZ], R3 ;  /* 0x00000003000075a7 */ /* 0x0022a400080011ff */
[----:B--2---:R-:W-:Y:S05]  /*9130*/  @!P0 NANOSLEEP.SYNCS 0x989680 ;  /* 0x009896800000895d */ /* 0x004fea0003900000 */
[----:B------:R-:W2:Y:S02]  /*9140*/  @!P0 SYNCS.PHASECHK.TRANS64 P0, [R0+URZ], R3 ;  /* 0x00000003000085a7 */ /* 0x000ea400080010ff */
[----:B--2---:R-:W-:Y:S05]  /*9150*/  @!P0 BRA `(.L_x_137) ;  /* 0xfffffffc00f08947 */ /* 0x004fea000383ffff */
[----:B------:R-:W-:Y:S05]  /*9160*/  BRA `(.L_x_138) ;  /* 0xffffff9400707947 */ /* 0x000fea000383ffff */
.L_x_41:
[----:B----4-:R-:W-:-:S07]  /*9170*/  MOV R0, UR5 ;  /* 0x0000000500007c02 */ /* 0x010fce0008000f00 */
.L_x_139:
[----:B-1----:R1:W2:Y:S02]  /*9180*/  SYNCS.PHASECHK.TRANS64.TRYWAIT P0, [R0+URZ], R3 ;  /* 0x00000003000075a7 */ /* 0x0022a400080011ff */
[----:B--2---:R-:W-:Y:S05]  /*9190*/  @!P0 NANOSLEEP.SYNCS 0x989680 ;  /* 0x009896800000895d */ /* 0x004fea0003900000 */
[----:B------:R-:W2:Y:S02]  /*91a0*/  @!P0 SYNCS.PHASECHK.TRANS64 P0, [R0+URZ], R3 ;  /* 0x00000003000085a7 */ /* 0x000ea400080010ff */
[----:B--2---:R-:W-:Y:S05]  /*91b0*/  @!P0 BRA `(.L_x_139) ;  /* 0xfffffffc00f08947 */ /* 0x004fea000383ffff */
[----:B------:R-:W-:Y:S05]  /*91c0*/  BRA `(.L_x_140) ;  /* 0xffffff94007c7947 */ /* 0x000fea000383ffff */
.L_x_42:
[----:B----4-:R-:W-:-:S07]  /*91d0*/  MOV R0, UR5 ;  /* 0x0000000500007c02 */ /* 0x010fce0008000f00 */
.L_x_141:
[----:B-1----:R1:W2:Y:S02]  /*91e0*/  SYNCS.PHASECHK.TRANS64.TRYWAIT P0, [R0+URZ], R3 ;  /* 0x00000003000075a7 */ /* 0x0022a400080011ff */
[----:B--2---:R-:W-:Y:S05]  /*91f0*/  @!P0 NANOSLEEP.SYNCS 0x989680 ;  /* 0x009896800000895d */ /* 0x004fea0003900000 */
[----:B------:R-:W2:Y:S02]  /*9200*/  @!P0 SYNCS.PHASECHK.TRANS64 P0, [R0+URZ], R3 ;  /* 0x00000003000085a7 */ /* 0x000ea400080010ff */
[----:B--2---:R-:W-:Y:S05]  /*9210*/  @!P0 BRA `(.L_x_141) ;  /* 0xfffffffc00f08947 */ /* 0x004fea000383ffff */
[----:B------:R-:W-:Y:S05]  /*9220*/  BRA `(.L_x_142) ;  /* 0xffffff9400887947 */ /* 0x000fea000383ffff */
.L_x_43:
[----:B----4-:R-:W-:-:S07]  /*9230*/  MOV R0, UR5 ;  /* 0x0000000500007c02 */ /* 0x010fce0008000f00 */
.L_x_143:
[----:B-1----:R1:W2:Y:S02]  /*9240*/  SYNCS.PHASECHK.TRANS64.TRYWAIT P0, [R0+URZ], R3 ;  /* 0x00000003000075a7 */ /* 0x0022a400080011ff */
[----:B--2---:R-:W-:Y:S05]  /*9250*/  @!P0 NANOSLEEP.SYNCS 0x989680 ;  /* 0x009896800000895d */ /* 0x004fea0003900000 */
[----:B------:R-:W2:Y:S02]  /*9260*/  @!P0 SYNCS.PHASECHK.TRANS64 P0, [R0+URZ], R3 ;  /* 0x00000003000085a7 */ /* 0x000ea400080010ff */
[----:B--2---:R-:W-:Y:S05]  /*9270*/  @!P0 BRA `(.L_x_143) ;  /* 0xfffffffc00f08947 */ /* 0x004fea000383ffff */
[----:B------:R-:W-:Y:S05]  /*9280*/  BRA `(.L_x_144) ;  /* 0xffffff9400947947 */ /* 0x000fea000383ffff */
.L_x_44:
[----:B----4-:R-:W-:-:S07]  /*9290*/  MOV R0, UR5 ;  /* 0x0000000500007c02 */ /* 0x010fce0008000f00 */
.L_x_145:
[----:B-1----:R1:W2:Y:S02]  /*92a0*/  SYNCS.PHASECHK.TRANS64.TRYWAIT P0, [R0+URZ], R3 ;  /* 0x00000003000075a7 */ /* 0x0022a400080011ff */
[----:B--2---:R-:W-:Y:S05]  /*92b0*/  @!P0 NANOSLEEP.SYNCS 0x989680 ;  /* 0x009896800000895d */ /* 0x004fea0003900000 */
[----:B------:R-:W2:Y:S02]  /*92c0*/  @!P0 SYNCS.PHASECHK.TRANS64 P0, [R0+URZ], R3 ;  /* 0x00000003000085a7 */ /* 0x000ea400080010ff */
[----:B--2---:R-:W-:Y:S05]  /*92d0*/  @!P0 BRA `(.L_x_145) ;  /* 0xfffffffc00f08947 */ /* 0x004fea000383ffff */
[----:B------:R-:W-:Y:S05]  /*92e0*/  BRA `(.L_x_146) ;  /* 0xffffff9400a07947 */ /* 0x000fea000383ffff */
.L_x_45:
[----:B----4-:R-:W-:-:S07]  /*92f0*/  MOV R0, UR5 ;  /* 0x0000000500007c02 */ /* 0x010fce0008000f00 */
.L_x_147:
[----:B-1----:R1:W2:Y:S02]  /*9300*/  SYNCS.PHASECHK.TRANS64.TRYWAIT P0, [R0+URZ], R3 ;  /* 0x00000003000075a7 */ /* 0x0022a400080011ff */
[----:B--2---:R-:W-:Y:S05]  /*9310*/  @!P0 NANOSLEEP.SYNCS 0x989680 ;  /* 0x009896800000895d */ /* 0x004fea0003900000 */
[----:B------:R-:W2:Y:S02]  /*9320*/  @!P0 SYNCS.PHASECHK.TRANS64 P0, [R0+URZ], R3 ;  /* 0x00000003000085a7 */ /* 0x000ea400080010ff */
[----:B--2---:R-:W-:Y:S05]  /*9330*/  @!P0 BRA `(.L_x_147) ;  /* 0xfffffffc00f08947 */ /* 0x004fea000383ffff */
[----:B------:R-:W-:Y:S05]  /*9340*/  BRA `(.L_x_148) ;  /* 0xffffff9400ac7947 */ /* 0x000fea000383ffff */
.L_x_46:
[----:B----4-:R-:W-:-:S07]  /*9350*/  MOV R0, UR5 ;  /* 0x0000000500007c02 */ /* 0x010fce0008000f00 */
.L_x_149:
[----:B-1----:R1:W2:Y:S02]  /*9360*/  SYNCS.PHASECHK.TRANS64.TRYWAIT P0, [R0+URZ], R3 ;  /* 0x00000003000075a7 */ /* 0x0022a400080011ff */
[----:B--2---:R-:W-:Y:S05]  /*9370*/  @!P0 NANOSLEEP.SYNCS 0x989680 ;  /* 0x009896800000895d */ /* 0x004fea0003900000 */
[----:B------:R-:W2:Y:S02]  /*9380*/  @!P0 SYNCS.PHASECHK.TRANS64 P0, [R0+URZ], R3 ;  /* 0x00000003000085a7 */ /* 0x000ea400080010ff */
[----:B--2---:R-:W-:Y:S05]  /*9390*/  @!P0 BRA `(.L_x_149) ;  /* 0xfffffffc00f08947 */ /* 0x004fea000383ffff */
[----:B------:R-:W-:Y:S05]  /*93a0*/  BRA `(.L_x_150) ;  /* 0xffffff9400b87947 */ /* 0x000fea000383ffff */
.L_x_47:
[----:B----4-:R-:W-:-:S07]  /*93b0*/  MOV R0, UR5 ;  /* 0x0000000500007c02 */ /* 0x010fce0008000f00 */
.L_x_151:
[----:B-1----:R1:W2:Y:S02]  /*93c0*/  SYNCS.PHASECHK.TRANS64.TRYWAIT P0, [R0+URZ], R3 ;  /* 0x00000003000075a7 */ /* 0x0022a400080011ff */
[----:B--2---:R-:W-:Y:S05]  /*93d0*/  @!P0 NANOSLEEP.SYNCS 0x989680 ;  /* 0x009896800000895d */ /* 0x004fea0003900000 */
[----:B------:R-:W2:Y:S02]  /*93e0*/  @!P0 SYNCS.PHASECHK.TRANS64 P0, [R0+URZ], R3 ;  /* 0x00000003000085a7 */ /* 0x000ea400080010ff */
[----:B--2---:R-:W-:Y:S05]  /*93f0*/  @!P0 BRA `(.L_x_151) ;  /* 0xfffffffc00f08947 */ /* 0x004fea000383ffff */
[----:B------:R-:W-:Y:S05]  /*9400*/  BRA `(.L_x_152) ;  /* 0xffffff9400c47947 */ /* 0x000fea000383ffff */
.L_x_48:
[----:B----4-:R-:W-:-:S07]  /*9410*/  MOV R0, UR5 ;  /* 0x0000000500007c02 */ /* 0x010fce0008000f00 */
.L_x_153:
[----:B-1----:R1:W2:Y:S02]  /*9420*/  SYNCS.PHASECHK.TRANS64.TRYWAIT P0, [R0+URZ], R3 ;  /* 0x00000003000075a7 */ /* 0x0022a400080011ff */
[----:B--2---:R-:W-:Y:S05]  /*9430*/  @!P0 NANOSLEEP.SYNCS 0x989680 ;  /* 0x009896800000895d */ /* 0x004fea0003900000 */
[----:B------:R-:W2:Y:S02]  /*9440*/  @!P0 SYNCS.PHASECHK.TRANS64 P0, [R0+URZ], R3 ;  /* 0x00000003000085a7 */ /* 0x000ea400080010ff */
[----:B--2---:R-:W-:Y:S05]  /*9450*/  @!P0 BRA `(.L_x_153) ;  /* 0xfffffffc00f08947 */ /* 0x004fea000383ffff */
[----:B------:R-:W-:Y:S05]  /*9460*/  BRA `(.L_x_154) ;  /* 0xffffff9400d07947 */ /* 0x000fea000383ffff */
.L_x_49:
[----:B----4-:R-:W-:-:S07]  /*9470*/  MOV R0, UR5 ;  /* 0x0000000500007c02 */ /* 0x010fce0008000f00 */
.L_x_155:
[----:B-1----:R1:W2:Y:S02]  /*9480*/  SYNCS.PHASECHK.TRANS64.TRYWAIT P0, [R0+URZ], R3 ;  /* 0x00000003000075a7 */ /* 0x0022a400080011ff */
[----:B--2---:R-:W-:Y:S05]  /*9490*/  @!P0 NANOSLEEP.SYNCS 0x989680 ;  /* 0x009896800000895d */ /* 0x004fea0003900000 */
[----:B------:R-:W2:Y:S02]  /*94a0*/  @!P0 SYNCS.PHASECHK.TRANS64 P0, [R0+URZ], R3 ;  /* 0x00000003000085a7 */ /* 0x000ea400080010ff */
[----:B--2---:R-:W-:Y:S05]  /*94b0*/  @!P0 BRA `(.L_x_155) ;  /* 0xfffffffc00f08947 */ /* 0x004fea000383ffff */
[----:B------:R-:W-:Y:S05]  /*94c0*/  BRA `(.L_x_156) ;  /* 0xffffff9400dc7947 */ /* 0x000fea000383ffff */
.L_x_50:
[----:B----4-:R-:W-:-:S07]  /*94d0*/  MOV R0, UR5 ;  /* 0x0000000500007c02 */ /* 0x010fce0008000f00 */
.L_x_157:
[----:B-1----:R1:W2:Y:S02]  /*94e0*/  SYNCS.PHASECHK.TRANS64.TRYWAIT P0, [R0+URZ], R3 ;  /* 0x00000003000075a7 */ /* 0x0022a400080011ff */
[----:B--2---:R-:W-:Y:S05]  /*94f0*/  @!P0 NANOSLEEP.SYNCS 0x989680 ;  /* 0x009896800000895d */ /* 0x004fea0003900000 */
[----:B------:R-:W2:Y:S02]  /*9500*/  @!P0 SYNCS.PHASECHK.TRANS64 P0, [R0+URZ], R3 ;  /* 0x00000003000085a7 */ /* 0x000ea400080010ff */
[----:B--2---:R-:W-:Y:S05]  /*9510*/  @!P0 BRA `(.L_x_157) ;  /* 0xfffffffc00f08947 */ /* 0x004fea000383ffff */
[----:B------:R-:W-:Y:S05]  /*9520*/  BRA `(.L_x_158) ;  /* 0xffffff9400e87947 */ /* 0x000fea000383ffff */
.L_x_51:
[----:B----4-:R-:W-:-:S07]  /*9530*/  MOV R0, UR5 ;  /* 0x0000000500007c02 */ /* 0x010fce0008000f00 */
.L_x_159:
[----:B-1----:R1:W2:Y:S02]  /*9540*/  SYNCS.PHASECHK.TRANS64.TRYWAIT P0, [R0+URZ], R3 ;  /* 0x00000003000075a7 */ /* 0x0022a400080011ff */
[----:B--2---:R-:W-:Y:S05]  /*9550*/  @!P0 NANOSLEEP.SYNCS 0x989680 ;  /* 0x009896800000895d */ /* 0x004fea0003900000 */
[----:B------:R-:W2:Y:S02]  /*9560*/  @!P0 SYNCS.PHASECHK.TRANS64 P0, [R0+URZ], R3 ;  /* 0x00000003000085a7 */ /* 0x000ea400080010ff */
[----:B--2---:R-:W-:Y:S05]  /*9570*/  @!P0 BRA `(.L_x_159) ;  /* 0xfffffffc00f08947 */ /* 0x004fea000383ffff */
[----:B------:R-:W-:Y:S05]  /*9580*/  BRA `(.L_x_160) ;  /* 0xffffff9400f47947 */ /* 0x000fea000383ffff */
.L_x_52:
[----:B----4-:R-:W-:-:S07]  /*9590*/  MOV R0, UR5 ;  /* 0x0000000500007c02 */ /* 0x010fce0008000f00 */
.L_x_161:
[----:B-1----:R1:W2:Y:S02]  /*95a0*/  SYNCS.PHASECHK.TRANS64.TRYWAIT P0, [R0+URZ], R3 ;  /* 0x00000003000075a7 */ /* 0x0022a400080011ff */
[----:B--2---:R-:W-:Y:S05]  /*95b0*/  @!P0 NANOSLEEP.SYNCS 0x989680 ;  /* 0x009896800000895d */ /* 0x004fea0003900000 */
[----:B------:R-:W2:Y:S02]  /*95c0*/  @!P0 SYNCS.PHASECHK.TRANS64 P0, [R0+URZ], R3 ;  /* 0x00000003000085a7 */ /* 0x000ea400080010ff */
[----:B--2---:R-:W-:Y:S05]  /*95d0*/  @!P0 BRA `(.L_x_161) ;  /* 0xfffffffc00f08947 */ /* 0x004fea000383ffff */
[----:B------:R-:W-:Y:S05]  /*95e0*/  BRA `(.L_x_162) ;  /* 0xffffff9800007947 */ /* 0x000fea000383ffff */
.L_x_53:
[----:B----4-:R-:W-:-:S07]  /*95f0*/  MOV R0, UR5 ;  /* 0x0000000500007c02 */ /* 0x010fce0008000f00 */
.L_x_163:
[----:B-1----:R1:W2:Y:S02]  /*9600*/  SYNCS.PHASECHK.TRANS64.TRYWAIT P0, [R0+URZ], R3 ;  /* 0x00000003000075a7 */ /* 0x0022a400080011ff */
[----:B--2---:R-:W-:Y:S05]  /*9610*/  @!P0 NANOSLEEP.SYNCS 0x989680 ;  /* 0x009896800000895d */ /* 0x004fea0003900000 */
[----:B------:R-:W2:Y:S02]  /*9620*/  @!P0 SYNCS.PHASECHK.TRANS64 P0, [R0+URZ], R3 ;  /* 0x00000003000085a7 */ /* 0x000ea400080010ff */
[----:B--2---:R-:W-:Y:S05]  /*9630*/  @!P0 BRA `(.L_x_163) ;  /* 0xfffffffc00f08947 */ /* 0x004fea000383ffff */
[----:B------:R-:W-:Y:S05]  /*9640*/  BRA `(.L_x_164) ;  /* 0xffffff98000c7947 */ /* 0x000fea000383ffff */
.L_x_54:
[----:B----4-:R-:W-:-:S07]  /*9650*/  MOV R0, UR5 ;  /* 0x0000000500007c02 */ /* 0x010fce0008000f00 */
.L_x_165:
[----:B-1----:R1:W2:Y:S02]  /*9660*/  SYNCS.PHASECHK.TRANS64.TRYWAIT P0, [R0+URZ], R3 ;  /* 0x00000003000075a7 */ /* 0x0022a400080011ff */
[----:B--2---:R-:W-:Y:S05]  /*9670*/  @!P0 NANOSLEEP.SYNCS 0x989680 ;  /* 0x009896800000895d */ /* 0x004fea0003900000 */
[----:B------:R-:W2:Y:S02]  /*9680*/  @!P0 SYNCS.PHASECHK.TRANS64 P0, [R0+URZ], R3 ;  /* 0x00000003000085a7 */ /* 0x000ea400080010ff */
[----:B--2---:R-:W-:Y:S05]  /*9690*/  @!P0 BRA `(.L_x_165) ;  /* 0xfffffffc00f08947 */ /* 0x004fea000383ffff */
[----:B------:R-:W-:Y:S05]  /*96a0*/  BRA `(.L_x_166) ;  /* 0xffffff9800187947 */ /* 0x000fea000383ffff */
.L_x_55:
[----:B----4-:R-:W-:-:S07]  /*96b0*/  MOV R0, UR5 ;  /* 0x0000000500007c02 */ /* 0x010fce0008000f00 */
.L_x_167:
[----:B-1----:R1:W2:Y:S02]  /*96c0*/  SYNCS.PHASECHK.TRANS64.TRYWAIT P0, [R0+URZ], R3 ;  /* 0x00000003000075a7 */ /* 0x0022a400080011ff */
[----:B--2---:R-:W-:Y:S05]  /*96d0*/  @!P0 NANOSLEEP.SYNCS 0x989680 ;  /* 0x009896800000895d */ /* 0x004fea0003900000 */
[----:B------:R-:W2:Y:S02]  /*96e0*/  @!P0 SYNCS.PHASECHK.TRANS64 P0, [R0+URZ], R3 ;  /* 0x00000003000085a7 */ /* 0x000ea400080010ff */
[----:B--2---:R-:W-:Y:S05]  /*96f0*/  @!P0 BRA `(.L_x_167) ;  /* 0xfffffffc00f08947 */ /* 0x004fea000383ffff */
[----:B------:R-:W-:Y:S05]  /*9700*/  BRA `(.L_x_168) ;  /* 0xffffff9800247947 */ /* 0x000fea000383ffff */
.L_x_56:
[----:B----4-:R-:W-:-:S07]  /*9710*/  MOV R0, UR5 ;  /* 0x0000000500007c02 */ /* 0x010fce0008000f00 */
.L_x_169:
[----:B-1----:R1:W2:Y:S02]  /*9720*/  SYNCS.PHASECHK.TRANS64.TRYWAIT P0, [R0+URZ], R3 ;  /* 0x00000003000075a7 */ /* 0x0022a400080011ff */
[----:B--2---:R-:W-:Y:S05]  /*9730*/  @!P0 NANOSLEEP.SYNCS 0x989680 ;  /* 0x009896800000895d */ /* 0x004fea0003900000 */
[----:B------:R-:W2:Y:S02]  /*9740*/  @!P0 SYNCS.PHASECHK.TRANS64 P0, [R0+URZ], R3 ;  /* 0x00000003000085a7 */ /* 0x000ea400080010ff */
[----:B--2---:R-:W-:Y:S05]  /*9750*/  @!P0 BRA `(.L_x_169) ;  /* 0xfffffffc00f08947 */ /* 0x004fea000383ffff */
[----:B------:R-:W-:Y:S05]  /*9760*/  BRA `(.L_x_170) ;  /* 0xffffff9800307947 */ /* 0x000fea000383ffff */
.L_x_57:
[----:B----4-:R-:W-:-:S07]  /*9770*/  MOV R0, UR5 ;  /* 0x0000000500007c02 */ /* 0x010fce0008000f00 */
.L_x_171:
[----:B-1----:R1:W2:Y:S02]  /*9780*/  SYNCS.PHASECHK.TRANS64.TRYWAIT P0, [R0+URZ], R3 ;  /* 0x00000003000075a7 */ /* 0x0022a400080011ff */
[----:B--2---:R-:W-:Y:S05]  /*9790*/  @!P0 NANOSLEEP.SYNCS 0x989680 ;  /* 0x009896800000895d */ /* 0x004fea0003900000 */
[----:B------:R-:W2:Y:S02]  /*97a0*/  @!P0 SYNCS.PHASECHK.TRANS64 P0, [R0+URZ], R3 ;  /* 0x00000003000085a7 */ /* 0x000ea400080010ff */
[----:B--2---:R-:W-:Y:S05]  /*97b0*/  @!P0 BRA `(.L_x_171) ;  /* 0xfffffffc00f08947 */ /* 0x004fea000383ffff */
[----:B------:R-:W-:Y:S05]  /*97c0*/  BRA `(.L_x_172) ;  /* 0xffffff98003c7947 */ /* 0x000fea000383ffff */
.L_x_58:
[----:B----4-:R-:W-:-:S07]  /*97d0*/  MOV R0, UR5 ;  /* 0x0000000500007c02 */ /* 0x010fce0008000f00 */
.L_x_173:
[----:B-1----:R1:W2:Y:S02]  /*97e0*/  SYNCS.PHASECHK.TRANS64.TRYWAIT P0, [R0+URZ], R3 ;  /* 0x00000003000075a7 */ /* 0x0022a400080011ff */
[----:B--2---:R-:W-:Y:S05]  /*97f0*/  @!P0 NANOSLEEP.SYNCS 0x989680 ;  /* 0x009896800000895d */ /* 0x004fea0003900000 */
[----:B------:R-:W2:Y:S02]  /*9800*/  @!P0 SYNCS.PHASECHK.TRANS64 P0, [R0+URZ], R3 ;  /* 0x00000003000085a7 */ /* 0x000ea400080010ff */
[----:B--2---:R-:W-:Y:S05]  /*9810*/  @!P0 BRA `(.L_x_173) ;  /* 0xfffffffc00f08947 */ /* 0x004fea000383ffff */
[----:B------:R-:W-:Y:S05]  /*9820*/  BRA `(.L_x_174) ;  /* 0xffffff9800487947 */ /* 0x000fea000383ffff */
.L_x_59:
[----:B----4-:R-:W-:-:S07]  /*9830*/  MOV R0, UR5 ;  /* 0x0000000500007c02 */ /* 0x010fce0008000f00 */
.L_x_175:
[----:B-1----:R1:W2:Y:S02]  /*9840*/  SYNCS.PHASECHK.TRANS64.TRYWAIT P0, [R0+URZ], R3 ;  /* 0x00000003000075a7 */ /* 0x0022a400080011ff */
[----:B--2---:R-:W-:Y:S05]  /*9850*/  @!P0 NANOSLEEP.SYNCS 0x989680 ;  /* 0x009896800000895d */ /* 0x004fea0003900000 */
[----:B------:R-:W2:Y:S02]  /*9860*/  @!P0 SYNCS.PHASECHK.TRANS64 P0, [R0+URZ], R3 ;  /* 0x00000003000085a7 */ /* 0x000ea400080010ff */
[----:B--2---:R-:W-:Y:S05]  /*9870*/  @!P0 BRA `(.L_x_175) ;  /* 0xfffffffc00f08947 */ /* 0x004fea000383ffff */
[----:B------:R-:W-:Y:S05]  /*9880*/  BRA `(.L_x_176) ;  /* 0xffffff9800547947 */ /* 0x000fea000383ffff */
.L_x_62:
[----:B-1----:R1:W2:Y:S02]  /*9890*/  SYNCS.PHASECHK.TRANS64.TRYWAIT P0, [R0+URZ+0x210], R5 ;  /* 0x00021005000075a7 */ /* 0x0022a400080011ff */
[----:B--2---:R-:W-:Y:S05]  /*98a0*/  @!P0 NANOSLEEP.SYNCS 0x989680 ;  /* 0x009896800000895d */ /* 0x004fea0003900000 */
[----:B------:R-:W2:Y:S02]  /*98b0*/  @!P0 SYNCS.PHASECHK.TRANS64 P0, [R0+URZ+0x210], R5 ;  /* 0x00021005000085a7 */ /* 0x000ea400080010ff */
[----:B--2---:R-:W-:Y:S05]  /*98c0*/  @!P0 BRA `(.L_x_62) ;  /* 0xfffffffc00f08947 */ /* 0x004fea000383ffff */
[----:B------:R-:W-:Y:S05]  /*98d0*/  BRA `(.L_x_177) ;  /* 0xffffff9800b07947 */ /* 0x000fea000383ffff */
.L_x_63:
[----:B------:R-:W-:-:S07]  /*98e0*/  MOV R0, UR5 ;  /* 0x0000000500007c02 */ /* 0x000fce0008000f00 */
.L_x_178:
[----:B-1----:R1:W2:Y:S02]  /*98f0*/  SYNCS.PHASECHK.TRANS64.TRYWAIT P0, [R0+URZ+0x1c0], R5 ;  /* 0x0001c005000075a7 */ /* 0x0022a400080011ff */
[----:B--2---:R-:W-:Y:S05]  /*9900*/  @!P0 NANOSLEEP.SYNCS 0x989680 ;  /* 0x009896800000895d */ /* 0x004fea0003900000 */
[----:B------:R-:W2:Y:S02]  /*9910*/  @!P0 SYNCS.PHASECHK.TRANS64 P0, [R0+URZ+0x1c0], R5 ;  /* 0x0001c005000085a7 */ /* 0x000ea400080010ff */
[----:B--2---:R-:W-:Y:S05]  /*9920*/  @!P0 BRA `(.L_x_178) ;  /* 0xfffffffc00f08947 */ /* 0x004fea000383ffff */
[----:B------:R-:W-:Y:S05]  /*9930*/  BRA `(.L_x_179) ;  /* 0xffffff9800c07947 */ /* 0x000fea000383ffff */
.L_x_64:
[----:B-1----:R1:W2:Y:S02]  /*9940*/  SYNCS.PHASECHK.TRANS64.TRYWAIT P1, [R0+URZ+0x1b0], R5 ;  /* 0x0001b005000075a7 */ /* 0x0022a400080211ff */
[----:B--2---:R-:W-:Y:S05]  /*9950*/  @!P1 NANOSLEEP.SYNCS 0x989680 ;  /* 0x009896800000995d */ /* 0x004fea0003900000 */
[----:B------:R-:W2:Y:S02]  /*9960*/  @!P1 SYNCS.PHASECHK.TRANS64 P1, [R0+URZ+0x1b0], R5 ;  /* 0x0001b005000095a7 */ /* 0x000ea400080210ff */
[----:B--2---:R-:W-:Y:S05]  /*9970*/  @!P1 BRA `(.L_x_64) ;  /* 0xfffffffc00f09947 */ /* 0x004fea000383ffff */
[----:B------:R-:W-:Y:S05]  /*9980*/  BRA `(.L_x_180) ;  /* 0xffffff9800f07947 */ /* 0x000fea000383ffff */
.L_x_67:
[----:B------:R-:W-:-:S07]  /*9990*/  MOV R0, UR5 ;  /* 0x0000000500007c02 */ /* 0x000fce0008000f00 */
.L_x_181:
[----:B-1----:R1:W2:Y:S02]  /*99a0*/  SYNCS.PHASECHK.TRANS64.TRYWAIT P0, [R0+URZ+0x1c0], R3 ;  /* 0x0001c003000075a7 */ /* 0x0022a400080011ff */
[----:B--2---:R-:W-:Y:S05]  /*99b0*/  @!P0 NANOSLEEP.SYNCS 0x989680 ;  /* 0x009896800000895d */ /* 0x004fea0003900000 */
[----:B------:R-:W2:Y:S02]  /*99c0*/  @!P0 SYNCS.PHASECHK.TRANS64 P0, [R0+URZ+0x1c0], R3 ;  /* 0x0001c003000085a7 */ /* 0x000ea400080010ff */
[----:B--2---:R-:W-:Y:S05]  /*99d0*/  @!P0 BRA `(.L_x_181) ;  /* 0xfffffffc00f08947 */ /* 0x004fea000383ffff */
[----:B------:R-:W-:Y:S05]  /*99e0*/  BRA `(.L_x_66) ;  /* 0xffffff9c00447947 */ /* 0x000fea000383ffff */
.L_x_74:
[----:B-1----:R1:W2:Y:S02]  /*99f0*/  SYNCS.PHASECHK.TRANS64.TRYWAIT P1, [R0+URZ+0x1b0], R5 ;  /* 0x0001b005000075a7 */ /* 0x0022a400080211ff */
[----:B--2---:R-:W-:Y:S05]  /*9a00*/  @!P1 NANOSLEEP.SYNCS 0x989680 ;  /* 0x009896800000995d */ /* 0x004fea0003900000 */
[----:B------:R-:W2:Y:S02]  /*9a10*/  @!P1 SYNCS.PHASECHK.TRANS64 P1, [R0+URZ+0x1b0], R5 ;  /* 0x0001b005000095a7 */ /* 0x000ea400080210ff */
[----:B--2---:R-:W-:Y:S05]  /*9a20*/  @!P1 BRA `(.L_x_74) ;  /* 0xfffffffc00f09947 */ /* 0x004fea000383ffff */
[----:B------:R-:W-:Y:S05]  /*9a30*/  BRA `(.L_x_182) ;  /* 0xffffffa000987947 */ /* 0x000fea000383ffff */
.L_x_75:
[----:B------:R-:W-:-:S07]  /*9a40*/  MOV R3, UR9 ;  /* 0x0000000900037c02 */ /* 0x000fce0008000f00 */
.L_x_183:
[----:B-1----:R1:W2:Y:S02]  /*9a50*/  SYNCS.PHASECHK.TRANS64.TRYWAIT P0, [R3+URZ+0x1f0], R0 ;  /* 0x0001f000030075a7 */ /* 0x0022a400080011ff */
[----:B--2---:R-:W-:Y:S05]  /*9a60*/  @!P0 NANOSLEEP.SYNCS 0x989680 ;  /* 0x009896800000895d */ /* 0x004fea0003900000 */
[----:B------:R-:W2:Y:S02]  /*9a70*/  @!P0 SYNCS.PHASECHK.TRANS64 P0, [R3+URZ+0x1f0], R0 ;  /* 0x0001f000030085a7 */ /* 0x000ea400080010ff */
[----:B--2---:R-:W-:Y:S05]  /*9a80*/  @!P0 BRA `(.L_x_183) ;  /* 0xfffffffc00f08947 */ /* 0x004fea000383ffff */
[----:B------:R-:W-:Y:S05]  /*9a90*/  BRA `(.L_x_184) ;  /* 0xffffffa000cc7947 */ /* 0x000fea000383ffff */
.L_x_78:
[----:B------:R-:W-:Y:S07]  /*9aa0*/  MOV R0, UR7 ;  /* 0x0000000700007c02 */ /* 0x000fee0008000f00 */
.L_x_185:
[----:B-1----:R1:W2:Y:S02]  /*9ab0*/  SYNCS.PHASECHK.TRANS64.TRYWAIT P0, [R0+URZ], R3 ;  /* 0x00000003000075a7 */ /* 0x0022a400080011ff */
[----:B--2---:R-:W-:Y:S05]  /*9ac0*/  @!P0 NANOSLEEP.SYNCS 0x989680 ;  /* 0x009896800000895d */ /* 0x004fea0003900000 */
[----:B------:R-:W2:Y:S02]  /*9ad0*/  @!P0 SYNCS.PHASECHK.TRANS64 P0, [R0+URZ], R3 ;  /* 0x00000003000085a7 */ /* 0x000ea400080010ff */
[----:B--2---:R-:W-:Y:S05]  /*9ae0*/  @!P0 BRA `(.L_x_185) ;  /* 0xfffffffc00f08947 */ /* 0x004fea000383ffff */
[----:B------:R-:W-:Y:S05]  /*9af0*/  BRA `(.L_x_77) ;  /* 0xffffffa000ec7947 */ /* 0x000fea000383ffff */
.L_x_81:
[----:B------:R-:W-:-:S07]  /*9b00*/  MOV R0, UR5 ;  /* 0x0000000500007c02 */ /* 0x000fce0008000f00 */
.L_x_186:
[----:B--2---:R2:W3:Y:S02]  /*9b10*/  SYNCS.PHASECHK.TRANS64.TRYWAIT P0, [R0+URZ], R3 ;  /* 0x00000003000075a7 */ /* 0x0044e400080011ff */
[----:B---3--:R-:W-:Y:S05]  /*9b20*/  @!P0 NANOSLEEP.SYNCS 0x989680 ;  /* 0x009896800000895d */ /* 0x008fea0003900000 */
[----:B------:R-:W3:Y:S02]  /*9b30*/  @!P0 SYNCS.PHASECHK.TRANS64 P0, [R0+URZ], R3 ;  /* 0x00000003000085a7 */ /* 0x000ee400080010ff */
[----:B---3--:R-:W-:Y:S05]  /*9b40*/  @!P0 BRA `(.L_x_186) ;  /* 0xfffffffc00f08947 */ /* 0x008fea000383ffff */
[----:B------:R-:W-:Y:S05]  /*9b50*/  BRA `(.L_x_187) ;  /* 0xffffffa400907947 */ /* 0x000fea000383ffff */
.L_x_82:
[----:B------:R-:W-:-:S07]  /*9b60*/  MOV R0, UR5 ;  /* 0x0000000500007c02 */ /* 0x000fce0008000f00 */
.L_x_188:
[----:B--2---:R2:W3:Y:S02]  /*9b70*/  SYNCS.PHASECHK.TRANS64.TRYWAIT P0, [R0+URZ], R3 ;  /* 0x00000003000075a7 */ /* 0x0044e400080011ff */
[----:B---3--:R-:W-:Y:S05]  /*9b80*/  @!P0 NANOSLEEP.SYNCS 0x989680 ;  /* 0x009896800000895d */ /* 0x008fea0003900000 */
[----:B------:R-:W3:Y:S02]  /*9b90*/  @!P0 SYNCS.PHASECHK.TRANS64 P0, [R0+URZ], R3 ;  /* 0x00000003000085a7 */ /* 0x000ee400080010ff */
[----:B---3--:R-:W-:Y:S05]  /*9ba0*/  @!P0 BRA `(.L_x_188) ;  /* 0xfffffffc00f08947 */ /* 0x008fea000383ffff */
[----:B------:R-:W-:Y:S05]  /*9bb0*/  BRA `(.L_x_189) ;  /* 0xffffffa4009c7947 */ /* 0x000fea000383ffff */
.L_x_83:
[----:B------:R-:W-:-:S07]  /*9bc0*/  MOV R0, UR5 ;  /* 0x0000000500007c02 */ /* 0x000fce0008000f00 */
.L_x_190:
[----:B--2---:R2:W3:Y:S02]  /*9bd0*/  SYNCS.PHASECHK.TRANS64.TRYWAIT P0, [R0+URZ], R3 ;  /* 0x00000003000075a7 */ /* 0x0044e400080011ff */
[----:B---3--:R-:W-:Y:S05]  /*9be0*/  @!P0 NANOSLEEP.SYNCS 0x989680 ;  /* 0x009896800000895d */ /* 0x008fea0003900000 */
[----:B------:R-:W3:Y:S02]  /*9bf0*/  @!P0 SYNCS.PHASECHK.TRANS64 P0, [R0+URZ], R3 ;  /* 0x00000003000085a7 */ /* 0x000ee400080010ff */
[----:B---3--:R-:W-:Y:S05]  /*9c00*/  @!P0 BRA `(.L_x_190) ;  /* 0xfffffffc00f08947 */ /* 0x008fea000383ffff */
[----:B------:R-:W-:Y:S05]  /*9c10*/  BRA `(.L_x_191) ;  /* 0xffffffa400a87947 */ /* 0x000fea000383ffff */
.L_x_84:
[----:B------:R-:W-:-:S07]  /*9c20*/  MOV R0, UR7 ;  /* 0x0000000700007c02 */ /* 0x000fce0008000f00 */
.L_x_192:
[----:B--2---:R2:W3:Y:S02]  /*9c30*/  SYNCS.PHASECHK.TRANS64.TRYWAIT P0, [R0+URZ], R3 ;  /* 0x00000003000075a7 */ /* 0x0044e400080011ff */
[----:B---3--:R-:W-:Y:S05]  /*9c40*/  @!P0 NANOSLEEP.SYNCS 0x989680 ;  /* 0x009896800000895d */ /* 0x008fea0003900000 */
[----:B------:R-:W3:Y:S02]  /*9c50*/  @!P0 SYNCS.PHASECHK.TRANS64 P0, [R0+URZ], R3 ;  /* 0x00000003000085a7 */ /* 0x000ee400080010ff */
[----:B---3--:R-:W-:Y:S05]  /*9c60*/  @!P0 BRA `(.L_x_192) ;  /* 0xfffffffc00f08947 */ /* 0x008fea000383ffff */
[----:B------:R-:W-:Y:S05]  /*9c70*/  BRA `(.L_x_193) ;  /* 0xffffffa400b47947 */ /* 0x000fea000383ffff */
.L_x_89:
[----:B--2---:R2:W3:Y:S02]  /*9c80*/  SYNCS.PHASECHK.TRANS64.TRYWAIT P0, [R0+URZ+0x1b0], R3 ;  /* 0x0001b003000075a7 */ /* 0x0044e400080011ff */
[----:B---3--:R-:W-:Y:S05]  /*9c90*/  @!P0 NANOSLEEP.SYNCS 0x989680 ;  /* 0x009896800000895d */ /* 0x008fea0003900000 */
[----:B------:R-:W3:Y:S02]  /*9ca0*/  @!P0 SYNCS.PHASECHK.TRANS64 P0, [R0+URZ+0x1b0], R3 ;  /* 0x0001b003000085a7 */ /* 0x000ee400080010ff */
[----:B---3--:R-:W-:Y:S05]  /*9cb0*/  @!P0 BRA `(.L_x_89) ;  /* 0xfffffffc00f08947 */ /* 0x008fea000383ffff */
[----:B------:R-:W-:Y:S05]  /*9cc0*/  BRA `(.L_x_194) ;  /* 0xffffffa800b87947 */ /* 0x000fea000383ffff */
.L_x_92:
[----:B------:R-:W-:Y:S07]  /*9cd0*/  MOV R0, UR7 ;  /* 0x0000000700007c02 */ /* 0x000fee0008000f00 */
.L_x_195:
[----:B--2---:R2:W3:Y:S02]  /*9ce0*/  SYNCS.PHASECHK.TRANS64.TRYWAIT P0, [R0+URZ+0x1a8], R3 ;  /* 0x0001a803000075a7 */ /* 0x0044e400080011ff */
[----:B---3--:R-:W-:Y:S05]  /*9cf0*/  @!P0 NANOSLEEP.SYNCS 0x989680 ;  /* 0x009896800000895d */ /* 0x008fea0003900000 */
[----:B------:R-:W3:Y:S02]  /*9d00*/  @!P0 SYNCS.PHASECHK.TRANS64 P0, [R0+URZ+0x1a8], R3 ;  /* 0x0001a803000085a7 */ /* 0x000ee400080010ff */
[----:B---3--:R-:W-:Y:S05]  /*9d10*/  @!P0 BRA `(.L_x_195) ;  /* 0xfffffffc00f08947 */ /* 0x008fea000383ffff */
[----:B------:R-:W-:Y:S05]  /*9d20*/  BRA `(.L_x_91) ;  /* 0xffffffac00987947 */ /* 0x000fea000383ffff */
.L_x_95:
[----:B--2---:R-:W-:Y:S07]  /*9d30*/  MOV R3, UR7 ;  /* 0x0000000700037c02 */ /* 0x004fee0008000f00 */
.L_x_196:
[----:B-1----:R1:W2:Y:S02]  /*9d40*/  SYNCS.PHASECHK.TRANS64.TRYWAIT P0, [R3+URZ+0x190], R12 ;  /* 0x0001900c030075a7 */ /* 0x0022a400080011ff */
[----:B--2---:R-:W-:Y:S05]  /*9d50*/  @!P0 NANOSLEEP.SYNCS 0x989680 ;  /* 0x009896800000895d */ /* 0x004fea0003900000 */
[----:B------:R-:W2:Y:S02]  /*9d60*/  @!P0 SYNCS.PHASECHK.TRANS64 P0, [R3+URZ+0x190], R12 ;  /* 0x0001900c030085a7 */ /* 0x000ea400080010ff */
[----:B--2---:R-:W-:Y:S05]  /*9d70*/  @!P0 BRA `(.L_x_196) ;  /* 0xfffffffc00f08947 */ /* 0x004fea000383ffff */
[----:B------:R-:W-:Y:S05]  /*9d80*/  BRA `(.L_x_197) ;  /* 0xffffffb000107947 */ /* 0x000fea000383ffff */
.L_x_96:
[----:B------:R-:W-:Y:S07]  /*9d90*/  MOV R3, UR7 ;  /* 0x0000000700037c02 */ /* 0x000fee0008000f00 */
.L_x_198:
[----:B-1----:R1:W2:Y:S02]  /*9da0*/  SYNCS.PHASECHK.TRANS64.TRYWAIT P0, [R3+URZ+0x198], R12 ;  /* 0x0001980c030075a7 */ /* 0x0022a400080011ff */
[----:B--2---:R-:W-:Y:S05]  /*9db0*/  @!P0 NANOSLEEP.SYNCS 0x989680 ;  /* 0x009896800000895d */ /* 0x004fea0003900000 */
[----:B------:R-:W2:Y:S02]  /*9dc0*/  @!P0 SYNCS.PHASECHK.TRANS64 P0, [R3+URZ+0x198], R12 ;  /* 0x0001980c030085a7 */ /* 0x000ea400080010ff */
[----:B--2---:R-:W-:Y:S05]  /*9dd0*/  @!P0 BRA `(.L_x_198) ;  /* 0xfffffffc00f08947 */ /* 0x004fea000383ffff */
[----:B------:R-:W-:Y:S05]  /*9de0*/  BRA `(.L_x_199) ;  /* 0xffffffb000907947 */ /* 0x000fea000383ffff */
.L_x_98:
[----:B------:R-:W-:-:S07]  /*9df0*/  MOV R0, UR7 ;  /* 0x0000000700007c02 */ /* 0x000fce0008000f00 */
.L_x_200:
[----:B-1----:R1:W3:Y:S02]  /*9e00*/  SYNCS.PHASECHK.TRANS64.TRYWAIT P0, [R0+URZ+0x190], R3 ;  /* 0x00019003000075a7 */ /* 0x0022e400080011ff */
[----:B---3--:R-:W-:Y:S05]  /*9e10*/  @!P0 NANOSLEEP.SYNCS 0x989680 ;  /* 0x009896800000895d */ /* 0x008fea0003900000 */
[----:B------:R-:W3:Y:S02]  /*9e20*/  @!P0 SYNCS.PHASECHK.TRANS64 P0, [R0+URZ+0x190], R3 ;  /* 0x00019003000085a7 */ /* 0x000ee400080010ff */
[----:B---3--:R-:W-:Y:S05]  /*9e30*/  @!P0 BRA `(.L_x_200) ;  /* 0xfffffffc00f08947 */ /* 0x008fea000383ffff */
[----:B------:R-:W-:Y:S05]  /*9e40*/  BRA `(.L_x_201) ;  /* 0xffffffb400007947 */ /* 0x000fea000383ffff */
.L_x_100:
[----:B--2---:R2:W4:Y:S02]  /*9e50*/  SYNCS.PHASECHK.TRANS64.TRYWAIT P0, [R0+URZ+0x1b0], R3 ;  /* 0x0001b003000075a7 */ /* 0x00452400080011ff */
[----:B----4-:R-:W-:Y:S05]  /*9e60*/  @!P0 NANOSLEEP.SYNCS 0x989680 ;  /* 0x009896800000895d */ /* 0x010fea0003900000 */
[----:B------:R-:W4:Y:S02]  /*9e70*/  @!P0 SYNCS.PHASECHK.TRANS64 P0, [R0+URZ+0x1b0], R3 ;  /* 0x0001b003000085a7 */ /* 0x000f2400080010ff */
[----:B----4-:R-:W-:Y:S05]  /*9e80*/  @!P0 BRA `(.L_x_100) ;  /* 0xfffffffc00f08947 */ /* 0x010fea000383ffff */
[----:B------:R-:W-:Y:S05]  /*9e90*/  BRA `(.L_x_202) ;  /* 0xffffffb400c87947 */ /* 0x000fea000383ffff */
.L_x_111:
[----:B-1----:R1:W3:Y:S02]  /*9ea0*/  SYNCS.PHASECHK.TRANS64.TRYWAIT P1, [R3+URZ+0x180], R0 ;  /* 0x00018000030075a7 */ /* 0x0022e400080211ff */
[----:B---3--:R-:W-:Y:S05]  /*9eb0*/  @!P1 NANOSLEEP.SYNCS 0x989680 ;  /* 0x009896800000995d */ /* 0x008fea0003900000 */
[----:B------:R-:W3:Y:S02]  /*9ec0*/  @!P1 SYNCS.PHASECHK.TRANS64 P1, [R3+URZ+0x180], R0 ;  /* 0x00018000030095a7 */ /* 0x000ee400080210ff */
[----:B---3--:R-:W-:Y:S05]  /*9ed0*/  @!P1 BRA `(.L_x_111) ;  /* 0xfffffffc00f09947 */ /* 0x008fea000383ffff */
[----:B------:R-:W-:Y:S05]  /*9ee0*/  BRA `(.L_x_110) ;  /* 0xffffffc000ec7947 */ /* 0x000fea000383ffff */
.L_x_113:
[----:B-1----:R1:W4:Y:S02]  /*9ef0*/  SYNCS.PHASECHK.TRANS64.TRYWAIT P0, [R207+URZ+0x1d0], R2 ;  /* 0x0001d002cf0075a7 */ /* 0x00232400080011ff */
[----:B----4-:R-:W-:Y:S05]  /*9f00*/  @!P0 NANOSLEEP.SYNCS 0x989680 ;  /* 0x009896800000895d */ /* 0x010fea0003900000 */
[----:B------:R-:W4:Y:S02]  /*9f10*/  @!P0 SYNCS.PHASECHK.TRANS64 P0, [R207+URZ+0x1d0], R2 ;  /* 0x0001d002cf0085a7 */ /* 0x000f2400080010ff */
[----:B----4-:R-:W-:Y:S05]  /*9f20*/  @!P0 BRA `(.L_x_113) ;  /* 0xfffffffc00f08947 */ /* 0x010fea000383ffff */
[----:B------:R-:W-:Y:S05]  /*9f30*/  BRA `(.L_x_112) ;  /* 0xffffffc400487947 */ /* 0x000fea000383ffff */
.L_x_122:
[----:B--2---:R2:W3:Y:S02]  /*9f40*/  SYNCS.PHASECHK.TRANS64.TRYWAIT P0, [R210+URZ+0x180], R3 ;  /* 0x00018003d20075a7 */ /* 0x0044e400080011ff */
[----:B---3--:R-:W-:Y:S05]  /*9f50*/  @!P0 NANOSLEEP.SYNCS 0x989680 ;  /* 0x009896800000895d */ /* 0x008fea0003900000 */
[----:B------:R-:W3:Y:S02]  /*9f60*/  @!P0 SYNCS.PHASECHK.TRANS64 P0, [R210+URZ+0x180], R3 ;  /* 0x00018003d20085a7 */ /* 0x000ee400080010ff */
[----:B---3--:R-:W-:Y:S05]  /*9f70*/  @!P0 BRA `(.L_x_122) ;  /* 0xfffffffc00f08947 */ /* 0x008fea000383ffff */
[----:B------:R-:W-:Y:S05]  /*9f80*/  BRA `(.L_x_121) ;  /* 0xffffffd800547947 */ /* 0x000fea000383ffff */
        .weak           $__internal_0_$__cuda_sm10x_tcgen05_guardrail_trap_col_being_dealloced_not_returned_by_alloc
        .type           $__internal_0_$__cuda_sm10x_tcgen05_guardrail_trap_col_being_dealloced_not_returned_by_alloc,@function
        .size           $__internal_0_$__cuda_sm10x_tcgen05_guardrail_trap_col_being_dealloced_not_returned_by_alloc,($__internal_1_$__cuda_sm10x_tcgen05_guardrail_trap_phase_invalid_during_alloc - $__internal_0_$__cuda_sm10x_tcgen05_guardrail_trap_col_being_dealloced_not_returned_by_alloc)
$__internal_0_$__cuda_sm10x_tcgen05_guardrail_trap_col_being_dealloced_not_returned_by_alloc:
[----:B------:R-:W-:Y:S05]  /*9f90*/  BPT.TRAP 0x1 ;  /* 0x000000040000795c */ /* 0x000fea0000300000 */
[----:B------:R-:W-:-:S04]  /*9fa0*/  HFMA2 R3, -RZ, RZ, 0, 0 ;  /* 0x00000000ff037431 */ /* 0x000fc800000001ff */
[----:B------:R-:W-:Y:S05]  /*9fb0*/  RET.REL.NODEC R2 `(_ZN7cutlass13device_kernelINS_4gemm6kernel13GemmUniversalIN4cute5tupleIJiiiiEEENS1_10collective13CollectiveMmaINS1_35MainloopSm100TmaUmmaWarpSpecializedILi24ELi2ELi4ENS5_IJNS4_1CILi1EEESB_SB_EEEEENS5_IJNSA_ILi128EEESE_NSA_ILi32EEEEEENS_12float_e5m2_tENS5_IJSB_llEEESH_NS5_IJlSB_lEEENS4_8TiledMMAINS4_8MMA_AtomIJNS4_10MMA_TraitsINS4_19SM100_MMA_F8F6F4_SSEJSH_SH_fSE_SE_NS4_17integral_constantINS4_4UMMA5MajorELSQ_1EEENSO_ISQ_LSQ_0EEENSO_INSP_7ScaleInELST_0EEESU_EEEEEENS4_6LayoutISC_NS5_IJNSA_ILi0EEESY_SY_EEEEENS5_IJNS4_10UnderscoreES11_S11_EEEEENS4_13SM90_TMA_LOADENS4_14ComposedLayoutINS4_7SwizzleILi3ELi4ELi3EEENS4_18smem_ptr_flag_bitsILi8EEENSX_INS5_IJSE_NSA_ILi8EEEEEENS5_IJSB_SE_EEEEEEEvNS4_8identityES14_NS15_INS16_ILi1ELi4ELi3EEES19_NSX_INS5_IJS1A_SF_EEENS5_IJSF_SB_EEEEEEEvS1F_EENS_8epilogue10collective18CollectiveEpilogueINS1M_23Sm100TmaWarpSpecializedILi2ELi2ELi64ELb0ELb0EEEJSG_NS5_IJNSX_ISE_SB_EENSX_INSA_ILi64EEESB_EEEEESH_SJ_SH_SJ_NS1M_6fusion15FusionCallbacksIS1Q_NS1V_17LinearCombinationISH_fSH_fLNS_15FloatRoundStyleE2EEESG_S1U_JEEENS4_5SM1004TMEM4LOAD26SM100_TMEM_LOAD_32dp32b64xES14_NS15_INS16_ILi2ELi4ELi3EEES19_NSX_INS5_IJS1A_S1S_EEENS5_IJS1S_SB_EEEEEEENS4_39AutoVectorizingCopyWithAssumedAlignmentILi128EEENS4_14SM90_TMA_STOREES29_S2B_S2B_EEEvvEEEEvNT_6ParamsE) ;  /* 0xffffff6002107950 */ /* 0x000fea0003c3ffff */
        .weak           $__internal_1_$__cuda_sm10x_tcgen05_guardrail_trap_phase_invalid_during_alloc
        .type           $__internal_1_$__cuda_sm10x_tcgen05_guardrail_trap_phase_invalid_during_alloc,@function
        .size           $__internal_1_$__cuda_sm10x_tcgen05_guardrail_trap_phase_invalid_during_alloc,($__internal_2_$__cuda_sm10x_tcgen05_guardrail_trap_unallocated_columns_being_dealloced - $__internal_1_$__cuda_sm10x_tcgen05_guardrail_trap_phase_invalid_during_alloc)
$__internal_1_$__cuda_sm10x_tcgen05_guardrail_trap_phase_invalid_during_alloc:
[----:B------:R-:W-:Y:S05]  /*9fc0*/  BPT.TRAP 0x1 ;  /* 0x000000040000795c */ /* 0x000fea0000300000 */
[----:B------:R-:W-:-:S04]  /*9fd0*/  MOV R3, 0x0 ;  /* 0x0000000000037802 */ /* 0x000fc80000000f00 */
[----:B------:R-:W-:Y:S05]  /*9fe0*/  RET.REL.NODEC R2 `(_ZN7cutlass13device_kernelINS_4gemm6kernel13GemmUniversalIN4cute5tupleIJiiiiEEENS1_10collective13CollectiveMmaINS1_35MainloopSm100TmaUmmaWarpSpecializedILi24ELi2ELi4ENS5_IJNS4_1CILi1EEESB_SB_EEEEENS5_IJNSA_ILi128EEESE_NSA_ILi32EEEEEENS_12float_e5m2_tENS5_IJSB_llEEESH_NS5_IJlSB_lEEENS4_8TiledMMAINS4_8MMA_AtomIJNS4_10MMA_TraitsINS4_19SM100_MMA_F8F6F4_SSEJSH_SH_fSE_SE_NS4_17integral_constantINS4_4UMMA5MajorELSQ_1EEENSO_ISQ_LSQ_0EEENSO_INSP_7ScaleInELST_0EEESU_EEEEEENS4_6LayoutISC_NS5_IJNSA_ILi0EEESY_SY_EEEEENS5_IJNS4_10UnderscoreES11_S11_EEEEENS4_13SM90_TMA_LOADENS4_14ComposedLayoutINS4_7SwizzleILi3ELi4ELi3EEENS4_18smem_ptr_flag_bitsILi8EEENSX_INS5_IJSE_NSA_ILi8EEEEEENS5_IJSB_SE_EEEEEEEvNS4_8identityES14_NS15_INS16_ILi1ELi4ELi3EEES19_NSX_INS5_IJS1A_SF_EEENS5_IJSF_SB_EEEEEEEvS1F_EENS_8epilogue10collective18CollectiveEpilogueINS1M_23Sm100TmaWarpSpecializedILi2ELi2ELi64ELb0ELb0EEEJSG_NS5_IJNSX_ISE_SB_EENSX_INSA_ILi64EEESB_EEEEESH_SJ_SH_SJ_NS1M_6fusion15FusionCallbacksIS1Q_NS1V_17LinearCombinationISH_fSH_fLNS_15FloatRoundStyleE2EEESG_S1U_JEEENS4_5SM1004TMEM4LOAD26SM100_TMEM_LOAD_32dp32b64xES14_NS15_INS16_ILi2ELi4ELi3EEES19_NSX_INS5_IJS1A_S1S_EEENS5_IJS1S_SB_EEEEEEENS4_39AutoVectorizingCopyWithAssumedAlignmentILi128EEENS4_14SM90_TMA_STOREES29_S2B_S2B_EEEvvEEEEvNT_6ParamsE) ;  /* 0xffffff6002047950 */ /* 0x000fea0003c3ffff */
        .weak           $__internal_2_$__cuda_sm10x_tcgen05_guardrail_trap_unallocated_columns_being_dealloced
        .type           $__internal_2_$__cuda_sm10x_tcgen05_guardrail_trap_unallocated_columns_being_dealloced,@function
        .size           $__internal_2_$__cuda_sm10x_tcgen05_guardrail_trap_unallocated_columns_being_dealloced,(.L_x_204 - $__internal_2_$__cuda_sm10x_tcgen05_guardrail_trap_unallocated_columns_being_dealloced)
$__internal_2_$__cuda_sm10x_tcgen05_guardrail_trap_unallocated_columns_being_dealloced:
[----:B------:R-:W-:Y:S05]  /*9ff0*/  BPT.TRAP 0x1 ;  /* 0x000000040000795c */ /* 0x000fea0000300000 */
[----:B------:R-:W-:-:S04]  /*a000*/  HFMA2 R3, -RZ, RZ, 0, 0 ;  /* 0x00000000ff037431 */ /* 0x000fc800000001ff */
[----:B------:R-:W-:Y:S05]  /*a010*/  RET.REL.NODEC R2 `(_ZN7cutlass13device_kernelINS_4gemm6kernel13GemmUniversalIN4cute5tupleIJiiiiEEENS1_10collective13CollectiveMmaINS1_35MainloopSm100TmaUmmaWarpSpecializedILi24ELi2ELi4ENS5_IJNS4_1CILi1EEESB_SB_EEEEENS5_IJNSA_ILi128EEESE_NSA_ILi32EEEEEENS_12float_e5m2_tENS5_IJSB_llEEESH_NS5_IJlSB_lEEENS4_8TiledMMAINS4_8MMA_AtomIJNS4_10MMA_TraitsINS4_19SM100_MMA_F8F6F4_SSEJSH_SH_fSE_SE_NS4_17integral_constantINS4_4UMMA5MajorELSQ_1EEENSO_ISQ_LSQ_0EEENSO_INSP_7ScaleInELST_0EEESU_EEEEEENS4_6LayoutISC_NS5_IJNSA_ILi0EEESY_SY_EEEEENS5_IJNS4_10UnderscoreES11_S11_EEEEENS4_13SM90_TMA_LOADENS4_14ComposedLayoutINS4_7SwizzleILi3ELi4ELi3EEENS4_18smem_ptr_flag_bitsILi8EEENSX_INS5_IJSE_NSA_ILi8EEEEEENS5_IJSB_SE_EEEEEEEvNS4_8identityES14_NS15_INS16_ILi1ELi4ELi3EEES19_NSX_INS5_IJS1A_SF_EEENS5_IJSF_SB_EEEEEEEvS1F_EENS_8epilogue10collective18CollectiveEpilogueINS1M_23Sm100TmaWarpSpecializedILi2ELi2ELi64ELb0ELb0EEEJSG_NS5_IJNSX_ISE_SB_EENSX_INSA_ILi64EEESB_EEEEESH_SJ_SH_SJ_NS1M_6fusion15FusionCallbacksIS1Q_NS1V_17LinearCombinationISH_fSH_fLNS_15FloatRoundStyleE2EEESG_S1U_JEEENS4_5SM1004TMEM4LOAD26SM100_TMEM_LOAD_32dp32b64xES14_NS15_INS16_ILi2ELi4ELi3EEES19_NSX_INS5_IJS1A_S1S_EEENS5_IJS1S_SB_EEEEEEENS4_39AutoVectorizingCopyWithAssumedAlignmentILi128EEENS4_14SM90_TMA_STOREES29_S2B_S2B_EEEvvEEEEvNT_6ParamsE) ;  /* 0xffffff5c02f87950 */ /* 0x000fea0003c3ffff */
.L_x_203:
[----:B------:R-:W-:-:S00]  /*a020*/  BRA `(.L_x_203) ;  /* 0xfffffffc00fc7947 */ /* 0x000fc0000383ffff */
[----:B------:R-:W-:-:S00]  /*a030*/  NOP ;  /* 0x0000000000007918 */ /* 0x000fc00000000000 */
        /* <DEDUP_REMOVED lines=12> */
.L_x_204:


//--------------------- .nv.global.init           --------------------------
	.section	.nv.global.init,"aw",@progbits
.nv.global.init:
	.type		$str$27,@object
	.size		$str$27,($str$28 - $str$27)
$str$27:
        /*0000*/ 	.byte	0x28, 0x61, 0x64, 0x64, 0x72, 0x65, 0x73, 0x73, 0x20, 0x26, 0x20, 0x6d, 0x61, 0x73, 0x6b, 0x29
        /*0010*/ 	.byte	0x20, 0x3d, 0x3d, 0x20, 0x30, 0x00
	.type		$str$28,@object
	.size		$str$28,($str$26 - $str$28)
$str$28:
        /*0016*/ 	.byte	0x2f, 0x74, 0x6d, 0x70, 0x2f, 0x63, 0x75, 0x74, 0x6c, 0x61, 0x73, 0x73, 0x5f, 0x73, 0x77, 0x65
        /*0026*/ 	.byte	0x65, 0x70, 0x5f, 0x73, 0x72, 0x63, 0x2f, 0x69, 0x6e, 0x63, 0x6c, 0x75, 0x64, 0x65, 0x2f, 0x63
        /*0036*/ 	.byte	0x75, 0x74, 0x65, 0x2f, 0x70, 0x6f, 0x69, 0x6e, 0x74, 0x65, 0x72, 0x5f, 0x66, 0x6c, 0x61, 0x67
        /*0046*/ 	.byte	0x67, 0x65, 0x64, 0x2e, 0x68, 0x70, 0x70, 0x00
	.type		$str$26,@object
	.size		$str$26,($str$25 - $str$26)
$str$26:
        /*004e*/ 	.byte	0x2f, 0x74, 0x6d, 0x70, 0x2f, 0x63, 0x75, 0x74, 0x6c, 0x61, 0x73, 0x73, 0x5f, 0x73, 0x77, 0x65
        /*005e*/ 	.byte	0x65, 0x70, 0x5f, 0x73, 0x72, 0x63, 0x2f, 0x69, 0x6e, 0x63, 0x6c, 0x75, 0x64, 0x65, 0x2f, 0x63
        /*006e*/ 	.byte	0x75, 0x74, 0x65, 0x2f, 0x61, 0x74, 0x6f, 0x6d, 0x2f, 0x63, 0x6f, 0x70, 0x79, 0x5f, 0x74, 0x72
        /*007e*/ 	.byte	0x61, 0x69, 0x74, 0x73, 0x5f, 0x73, 0x6d, 0x31, 0x30, 0x30, 0x2e, 0x68, 0x70, 0x70, 0x00
	.type		$str$25,@object
	.size		$str$25,(__unnamed_1 - $str$25)
$str$25:
        /*008d*/ 	.byte	0x28, 0x28, 0x75, 0x69, 0x6e, 0x74, 0x33, 0x32, 0x5f, 0x74, 0x28, 0x74, 0x68, 0x72, 0x65, 0x61
        /*009d*/ 	.byte	0x64, 0x49, 0x64, 0x78, 0x2e, 0x78, 0x29, 0x20, 0x2f, 0x20, 0x33, 0x32, 0x29, 0x20, 0x25, 0x20
        /*00ad*/ 	.byte	0x34, 0x29, 0x20, 0x3d, 0x3d, 0x20, 0x28, 0x28, 0x28, 0x74, 0x6d, 0x65, 0x6d, 0x5f, 0x61, 0x64
        /*00bd*/ 	.byte	0x64, 0x72, 0x20, 0x3e, 0x3e, 0x20, 0x31, 0x36, 0x29, 0x20, 0x2f, 0x20, 0x33, 0x32, 0x29, 0x20
        /*00cd*/ 	.byte	0x25, 0x20, 0x34, 0x29, 0x00
	.type		__unnamed_1,@object
	.size		__unnamed_1,(__unnamed_2 - __unnamed_1)
__unnamed_1:
        /*00d2*/ 	.byte	0x61, 0x75, 0x74, 0x6f, 0x20, 0x63, 0x75, 0x74, 0x65, 0x3a, 0x3a, 0x61, 0x73, 0x5f, 0x70, 0x6f
        /* <DEDUP_REMOVED lines=24> */
        /*0262*/ 	.byte	0x43, 0x3c, 0x38, 0x31, 0x39, 0x32, 0x3e, 0x3e, 0x3e, 0x3e, 0x5d, 0x00
	.type		__unnamed_2,@object
	.size		__unnamed_2,(.L_2 - __unnamed_2)
__unnamed_2:
        /* <DEDUP_REMOVED lines=42> */
        /*050e*/ 	.byte	0x3e, 0x3e, 0x3e, 0x3e, 0x5d, 0x00
.L_2:


//--------------------- .nv.shared._ZN7cutlass13device_kernelINS_4gemm6kernel13GemmUniversalIN4cute5tupleIJiiiiEEENS1_10collective13CollectiveMmaINS1_35MainloopSm100TmaUmmaWarpSpecializedILi24ELi2ELi4ENS5_IJNS4_1CILi1EEESB_SB_EEEEENS5_IJNSA_ILi128EEESE_NSA_ILi32EEEEEENS_12float_e5m2_tENS5_IJSB_llEEESH_NS5_IJlSB_lEEENS4_8TiledMMAINS4_8MMA_AtomIJNS4_10MMA_TraitsINS4_19SM100_MMA_F8F6F4_SSEJSH_SH_fSE_SE_NS4_17integral_constantINS4_4UMMA5MajorELSQ_1EEENSO_ISQ_LSQ_0EEENSO_INSP_7ScaleInELST_0EEESU_EEEEEENS4_6LayoutISC_NS5_IJNSA_ILi0EEESY_SY_EEEEENS5_IJNS4_10UnderscoreES11_S11_EEEEENS4_13SM90_TMA_LOADENS4_14ComposedLayoutINS4_7SwizzleILi3ELi4ELi3EEENS4_18smem_ptr_flag_bitsILi8EEENSX_INS5_IJSE_NSA_ILi8EEEEEENS5_IJSB_SE_EEEEEEEvNS4_8identityES14_NS15_INS16_ILi1ELi4ELi3EEES19_NSX_INS5_IJS1A_SF_EEENS5_IJSF_SB_EEEEEEEvS1F_EENS_8epilogue10collective18CollectiveEpilogueINS1M_23Sm100TmaWarpSpecializedILi2ELi2ELi64ELb0ELb0EEEJSG_NS5_IJNSX_ISE_SB_EENSX_INSA_ILi64EEESB_EEEEESH_SJ_SH_SJ_NS1M_6fusion15FusionCallbacksIS1Q_NS1V_17LinearCombinationISH_fSH_fLNS_15FloatRoundStyleE2EEESG_S1U_JEEENS4_5SM1004TMEM4LOAD26SM100_TMEM_LOAD_32dp32b64xES14_NS15_INS16_ILi2ELi4ELi3EEES19_NSX_INS5_IJS1A_S1S_EEENS5_IJS1S_SB_EEEEEEENS4_39AutoVectorizingCopyWithAssumedAlignmentILi128EEENS4_14SM90_TMA_STOREES29_S2B_S2B_EEEvvEEEEvNT_6ParamsE --------------------------
	.section	.nv.shared._ZN7cutlass13device_kernelINS_4gemm6kernel13GemmUniversalIN4cute5tupleIJiiiiEEENS1_10collective13CollectiveMmaINS1_35MainloopSm100TmaUmmaWarpSpecializedILi24ELi2ELi4ENS5_IJNS4_1CILi1EEESB_SB_EEEEENS5_IJNSA_ILi128EEESE_NSA_ILi32EEEEEENS_12float_e5m2_tENS5_IJSB_llEEESH_NS5_IJlSB_lEEENS4_8TiledMMAINS4_8MMA_AtomIJNS4_10MMA_TraitsINS4_19SM100_MMA_F8F6F4_SSEJSH_SH_fSE_SE_NS4_17integral_constantINS4_4UMMA5MajorELSQ_1EEENSO_ISQ_LSQ_0EEENSO_INSP_7ScaleInELST_0EEESU_EEEEEENS4_6LayoutISC_NS5_IJNSA_ILi0EEESY_SY_EEEEENS5_IJNS4_10UnderscoreES11_S11_EEEEENS4_13SM90_TMA_LOADENS4_14ComposedLayoutINS4_7SwizzleILi3ELi4ELi3EEENS4_18smem_ptr_flag_bitsILi8EEENSX_INS5_IJSE_NSA_ILi8EEEEEENS5_IJSB_SE_EEEEEEEvNS4_8identityES14_NS15_INS16_ILi1ELi4ELi3EEES19_NSX_INS5_IJS1A_SF_EEENS5_IJSF_SB_EEEEEEEvS1F_EENS_8epilogue10collective18CollectiveEpilogueINS1M_23Sm100TmaWarpSpecializedILi2ELi2ELi64ELb0ELb0EEEJSG_NS5_IJNSX_ISE_SB_EENSX_INSA_ILi64EEESB_EEEEESH_SJ_SH_SJ_NS1M_6fusion15FusionCallbacksIS1Q_NS1V_17LinearCombinationISH_fSH_fLNS_15FloatRoundStyleE2EEESG_S1U_JEEENS4_5SM1004TMEM4LOAD26SM100_TMEM_LOAD_32dp32b64xES14_NS15_INS16_ILi2ELi4ELi3EEES19_NSX_INS5_IJS1A_S1S_EEENS5_IJS1S_SB_EEEEEEENS4_39AutoVectorizingCopyWithAssumedAlignmentILi128EEENS4_14SM90_TMA_STOREES29_S2B_S2B_EEEvvEEEEvNT_6ParamsE,"aw",@nobits
	.sectionflags	@""
	.align	16
	.zero		1024


//--------------------- .nv.shared.reserved.0     --------------------------
	.section	.nv.shared.reserved.0,"aw",@nobits
	.weak		__nv_reservedSMEM_offset_0_alias
	.size		__nv_reservedSMEM_offset_0_alias, 0, 64
	.other		__nv_reservedSMEM_offset_0_alias,@"STO_CUDA_RESERVED_SHARED STV_DEFAULT"
__nv_reservedSMEM_offset_0_alias:
	.zero		0
.nv.shared.reserved.0:
	.zero		64
	.weak		__nv_reservedSMEM_tcgen05_partition
	.type		__nv_reservedSMEM_tcgen05_partition,@object
	.size		__nv_reservedSMEM_tcgen05_partition,(.L_0 - __nv_reservedSMEM_tcgen05_partition)
__nv_reservedSMEM_tcgen05_partition:
	.zero		32
.L_0:


//--------------------- .nv.global                --------------------------
	.section	.nv.global,"aw",@nobits
.nv.global:
	.type		_ZN40_INTERNAL_4131932f_4_k_cu_e8e0496a_325764cute1_E,@object
	.size		_ZN40_INTERNAL_4131932f_4_k_cu_e8e0496a_325764cute1_E,(_ZN40_INTERNAL_4131932f_4_k_cu_e8e0496a_325764cuda3std3__45__cpo6cbeginE - _ZN40_INTERNAL_4131932f_4_k_cu_e8e0496a_325764cute1_E)
_ZN40_INTERNAL_4131932f_4_k_cu_e8e0496a_325764cute1_E:
	.zero		1
	.type		_ZN40_INTERNAL_4131932f_4_k_cu_e8e0496a_325764cuda3std3__45__cpo6cbeginE,@object
	.size		_ZN40_INTERNAL_4131932f_4_k_cu_e8e0496a_325764cuda3std3__45__cpo6cbeginE,(_ZN40_INTERNAL_4131932f_4_k_cu_e8e0496a_325764cuda3std3__48in_placeE - _ZN40_INTERNAL_4131932f_4_k_cu_e8e0496a_325764cuda3std3__45__cpo6cbeginE)
_ZN40_INTERNAL_4131932f_4_k_cu_e8e0496a_325764cuda3std3__45__cpo6cbeginE:
	.zero		1
	.type		_ZN40_INTERNAL_4131932f_4_k_cu_e8e0496a_325764cuda3std3__48in_placeE,@object
	.size		_ZN40_INTERNAL_4131932f_4_k_cu_e8e0496a_325764cuda3std3__48in_placeE,(_ZN40_INTERNAL_4131932f_4_k_cu_e8e0496a_325764cuda3std6ranges3__45__cpo9iter_moveE - _ZN40_INTERNAL_4131932f_4_k_cu_e8e0496a_325764cuda3std3__48in_placeE)
_ZN40_INTERNAL_4131932f_4_k_cu_e8e0496a_325764cuda3std3__48in_placeE:
	.zero		1
	.type		_ZN40_INTERNAL_4131932f_4_k_cu_e8e0496a_325764cuda3std6ranges3__45__cpo9iter_moveE,@object
	.size		_ZN40_INTERNAL_4131932f_4_k_cu_e8e0496a_325764cuda3std6ranges3__45__cpo9iter_moveE,(_ZN40_INTERNAL_4131932f_4_k_cu_e8e0496a_325764cuda3std3__45__cpo5beginE - _ZN40_INTERNAL_4131932f_4_k_cu_e8e0496a_325764cuda3std6ranges3__45__cpo9iter_moveE)
_ZN40_INTERNAL_4131932f_4_k_cu_e8e0496a_325764cuda3std6ranges3__45__cpo9iter_moveE:
	.zero		1
	.type		_ZN40_INTERNAL_4131932f_4_k_cu_e8e0496a_325764cuda3std3__45__cpo5beginE,@object
	.size		_ZN40_INTERNAL_4131932f_4_k_cu_e8e0496a_325764cuda3std3__45__cpo5beginE,(_ZN40_INTERNAL_4131932f_4_k_cu_e8e0496a_325764cuda3std3__442_GLOBAL__N__4131932f_4_k_cu_e8e0496a_325766ignoreE - _ZN40_INTERNAL_4131932f_4_k_cu_e8e0496a_325764cuda3std3__45__cpo5beginE)
_ZN40_INTERNAL_4131932f_4_k_cu_e8e0496a_325764cuda3std3__45__cpo5beginE:
	.zero		1
	.type		_ZN40_INTERNAL_4131932f_4_k_cu_e8e0496a_325764cuda3std3__442_GLOBAL__N__4131932f_4_k_cu_e8e0496a_325766ignoreE,@object
	.size		_ZN40_INTERNAL_4131932f_4_k_cu_e8e0496a_325764cuda3std3__442_GLOBAL__N__4131932f_4_k_cu_e8e0496a_325766ignoreE,(_ZN40_INTERNAL_4131932f_4_k_cu_e8e0496a_325764cute7productE - _ZN40_INTERNAL_4131932f_4_k_cu_e8e0496a_325764cuda3std3__442_GLOBAL__N__4131932f_4_k_cu_e8e0496a_325766ignoreE)
_ZN40_INTERNAL_4131932f_4_k_cu_e8e0496a_325764cuda3std3__442_GLOBAL__N__4131932f_4_k_cu_e8e0496a_325766ignoreE:
	.zero		1
	.type		_ZN40_INTERNAL_4131932f_4_k_cu_e8e0496a_325764cute7productE,@object
	.size		_ZN40_INTERNAL_4131932f_4_k_cu_e8e0496a_325764cute7productE,(_ZN40_INTERNAL_4131932f_4_k_cu_e8e0496a_325764cuda3std3__45__cpo3endE - _ZN40_INTERNAL_4131932f_4_k_cu_e8e0496a_325764cute7productE)
_ZN40_INTERNAL_4131932f_4_k_cu_e8e0496a_325764cute7productE:
	.zero		1
	.type		_ZN40_INTERNAL_4131932f_4_k_cu_e8e0496a_325764cuda3std3__45__cpo3endE,@object
	.size		_ZN40_INTERNAL_4131932f_4_k_cu_e8e0496a_325764cuda3std3__45__cpo3endE,(_ZN40_INTERNAL_4131932f_4_k_cu_e8e0496a_325764cuda3std3__419piecewise_constructE - _ZN40_INTERNAL_4131932f_4_k_cu_e8e0496a_325764cuda3std3__45__cpo3endE)
_ZN40_INTERNAL_4131932f_4_k_cu_e8e0496a_325764cuda3std3__45__cpo3endE:
	.zero		1
	.type		_ZN40_INTERNAL_4131932f_4_k_cu_e8e0496a_325764cuda3std3__419piecewise_constructE,@object
	.size		_ZN40_INTERNAL_4131932f_4_k_cu_e8e0496a_325764cuda3std3__419piecewise_constructE,(_ZN40_INTERNAL_4131932f_4_k_cu_e8e0496a_325764cuda3std3__45__cpo4cendE - _ZN40_INTERNAL_4131932f_4_k_cu_e8e0496a_325764cuda3std3__419piecewise_constructE)
_ZN40_INTERNAL_4131932f_4_k_cu_e8e0496a_325764cuda3std3__419piecewise_constructE:
	.zero		1
	.type		_ZN40_INTERNAL_4131932f_4_k_cu_e8e0496a_325764cuda3std3__45__cpo4cendE,@object
	.size		_ZN40_INTERNAL_4131932f_4_k_cu_e8e0496a_325764cuda3std3__45__cpo4cendE,(_ZN40_INTERNAL_4131932f_4_k_cu_e8e0496a_325764cuda3std6ranges3__45__cpo4swapE - _ZN40_INTERNAL_4131932f_4_k_cu_e8e0496a_325764cuda3std3__45__cpo4cendE)
_ZN40_INTERNAL_4131932f_4_k_cu_e8e0496a_325764cuda3std3__45__cpo4cendE:
	.zero		1
	.type		_ZN40_INTERNAL_4131932f_4_k_cu_e8e0496a_325764cuda3std6ranges3__45__cpo4swapE,@object
	.size		_ZN40_INTERNAL_4131932f_4_k_cu_e8e0496a_325764cuda3std6ranges3__45__cpo4swapE,(.L_10 - _ZN40_INTERNAL_4131932f_4_k_cu_e8e0496a_325764cuda3std6ranges3__45__cpo4swapE)
_ZN40_INTERNAL_4131932f_4_k_cu_e8e0496a_325764cuda3std6ranges3__45__cpo4swapE:
	.zero		1
.L_10:


//--------------------- .nv.constant0._ZN7cutlass13device_kernelINS_4gemm6kernel13GemmUniversalIN4cute5tupleIJiiiiEEENS1_10collective13CollectiveMmaINS1_35MainloopSm100TmaUmmaWarpSpecializedILi24ELi2ELi4ENS5_IJNS4_1CILi1EEESB_SB_EEEEENS5_IJNSA_ILi128EEESE_NSA_ILi32EEEEEENS_12float_e5m2_tENS5_IJSB_llEEESH_NS5_IJlSB_lEEENS4_8TiledMMAINS4_8MMA_AtomIJNS4_10MMA_TraitsINS4_19SM100_MMA_F8F6F4_SSEJSH_SH_fSE_SE_NS4_17integral_constantINS4_4UMMA5MajorELSQ_1EEENSO_ISQ_LSQ_0EEENSO_INSP_7ScaleInELST_0EEESU_EEEEEENS4_6LayoutISC_NS5_IJNSA_ILi0EEESY_SY_EEEEENS5_IJNS4_10UnderscoreES11_S11_EEEEENS4_13SM90_TMA_LOADENS4_14ComposedLayoutINS4_7SwizzleILi3ELi4ELi3EEENS4_18smem_ptr_flag_bitsILi8EEENSX_INS5_IJSE_NSA_ILi8EEEEEENS5_IJSB_SE_EEEEEEEvNS4_8identityES14_NS15_INS16_ILi1ELi4ELi3EEES19_NSX_INS5_IJS1A_SF_EEENS5_IJSF_SB_EEEEEEEvS1F_EENS_8epilogue10collective18CollectiveEpilogueINS1M_23Sm100TmaWarpSpecializedILi2ELi2ELi64ELb0ELb0EEEJSG_NS5_IJNSX_ISE_SB_EENSX_INSA_ILi64EEESB_EEEEESH_SJ_SH_SJ_NS1M_6fusion15FusionCallbacksIS1Q_NS1V_17LinearCombinationISH_fSH_fLNS_15FloatRoundStyleE2EEESG_S1U_JEEENS4_5SM1004TMEM4LOAD26SM100_TMEM_LOAD_32dp32b64xES14_NS15_INS16_ILi2ELi4ELi3EEES19_NSX_INS5_IJS1A_S1S_EEENS5_IJS1S_SB_EEEEEEENS4_39AutoVectorizingCopyWithAssumedAlignmentILi128EEENS4_14SM90_TMA_STOREES29_S2B_S2B_EEEvvEEEEvNT_6ParamsE --------------------------
	.section	.nv.constant0._ZN7cutlass13device_kernelINS_4gemm6kernel13GemmUniversalIN4cute5tupleIJiiiiEEENS1_10collective13CollectiveMmaINS1_35MainloopSm100TmaUmmaWarpSpecializedILi24ELi2ELi4ENS5_IJNS4_1CILi1EEESB_SB_EEEEENS5_IJNSA_ILi128EEESE_NSA_ILi32EEEEEENS_12float_e5m2_tENS5_IJSB_llEEESH_NS5_IJlSB_lEEENS4_8TiledMMAINS4_8MMA_AtomIJNS4_10MMA_TraitsINS4_19SM100_MMA_F8F6F4_SSEJSH_SH_fSE_SE_NS4_17integral_constantINS4_4UMMA5MajorELSQ_1EEENSO_ISQ_LSQ_0EEENSO_INSP_7ScaleInELST_0EEESU_EEEEEENS4_6LayoutISC_NS5_IJNSA_ILi0EEESY_SY_EEEEENS5_IJNS4_10UnderscoreES11_S11_EEEEENS4_13SM90_TMA_LOADENS4_14ComposedLayoutINS4_7SwizzleILi3ELi4ELi3EEENS4_18smem_ptr_flag_bitsILi8EEENSX_INS5_IJSE_NSA_ILi8EEEEEENS5_IJSB_SE_EEEEEEEvNS4_8identityES14_NS15_INS16_ILi1ELi4ELi3EEES19_NSX_INS5_IJS1A_SF_EEENS5_IJSF_SB_EEEEEEEvS1F_EENS_8epilogue10collective18CollectiveEpilogueINS1M_23Sm100TmaWarpSpecializedILi2ELi2ELi64ELb0ELb0EEEJSG_NS5_IJNSX_ISE_SB_EENSX_INSA_ILi64EEESB_EEEEESH_SJ_SH_SJ_NS1M_6fusion15FusionCallbacksIS1Q_NS1V_17LinearCombinationISH_fSH_fLNS_15FloatRoundStyleE2EEESG_S1U_JEEENS4_5SM1004TMEM4LOAD26SM100_TMEM_LOAD_32dp32b64xES14_NS15_INS16_ILi2ELi4ELi3EEES19_NSX_INS5_IJS1A_S1S_EEENS5_IJS1S_SB_EEEEEEENS4_39AutoVectorizingCopyWithAssumedAlignmentILi128EEENS4_14SM90_TMA_STOREES29_S2B_S2B_EEEvvEEEEvNT_6ParamsE,"a",@progbits
	.sectionflags	@""
	.align	4
.nv.constant0._ZN7cutlass13device_kernelINS_4gemm6kernel13GemmUniversalIN4cute5tupleIJiiiiEEENS1_10collective13CollectiveMmaINS1_35MainloopSm100TmaUmmaWarpSpecializedILi24ELi2ELi4ENS5_IJNS4_1CILi1EEESB_SB_EEEEENS5_IJNSA_ILi128EEESE_NSA_ILi32EEEEEENS_12float_e5m2_tENS5_IJSB_llEEESH_NS5_IJlSB_lEEENS4_8TiledMMAINS4_8MMA_AtomIJNS4_10MMA_TraitsINS4_19SM100_MMA_F8F6F4_SSEJSH_SH_fSE_SE_NS4_17integral_constantINS4_4UMMA5MajorELSQ_1EEENSO_ISQ_LSQ_0EEENSO_INSP_7ScaleInELST_0EEESU_EEEEEENS4_6LayoutISC_NS5_IJNSA_ILi0EEESY_SY_EEEEENS5_IJNS4_10UnderscoreES11_S11_EEEEENS4_13SM90_TMA_LOADENS4_14ComposedLayoutINS4_7SwizzleILi3ELi4ELi3EEENS4_18smem_ptr_flag_bitsILi8EEENSX_INS5_IJSE_NSA_ILi8EEEEEENS5_IJSB_SE_EEEEEEEvNS4_8identityES14_NS15_INS16_ILi1ELi4ELi3EEES19_NSX_INS5_IJS1A_SF_EEENS5_IJSF_SB_EEEEEEEvS1F_EENS_8epilogue10collective18CollectiveEpilogueINS1M_23Sm100TmaWarpSpecializedILi2ELi2ELi64ELb0ELb0EEEJSG_NS5_IJNSX_ISE_SB_EENSX_INSA_ILi64EEESB_EEEEESH_SJ_SH_SJ_NS1M_6fusion15FusionCallbacksIS1Q_NS1V_17LinearCombinationISH_fSH_fLNS_15FloatRoundStyleE2EEESG_S1U_JEEENS4_5SM1004TMEM4LOAD26SM100_TMEM_LOAD_32dp32b64xES14_NS15_INS16_ILi2ELi4ELi3EEES19_NSX_INS5_IJS1A_S1S_EEENS5_IJS1S_SB_EEEEEEENS4_39AutoVectorizingCopyWithAssumedAlignmentILi128EEENS4_14SM90_TMA_STOREES29_S2B_S2B_EEEvvEEEEvNT_6ParamsE:
	.zero		2944


//--------------------- SYMBOLS --------------------------

	.type		.nv.reservedSmem.offset0,@object
	.size		.nv.reservedSmem.offset0,0x4
	.type		.nv.reservedSmem.cap,@object
	.size		.nv.reservedSmem.cap,0x4
	.type		__assertfail,@function
